// auto-generated by cutlass_sweep.gemm — config: {"arch": "sm_100", "cluster_m": 1, "cluster_n": 1, "dtype": "tf32", "dtype_b": "tf32", "layout": "tt", "stages": 0, "tile_k": 32, "tile_m": 64, "tile_n": 64}
#include "cutlass/cutlass.h"
#include "cutlass/gemm/collective/collective_builder.hpp"
#include "cutlass/gemm/device/gemm_universal_adapter.h"
#include "cutlass/gemm/kernel/gemm_universal.hpp"
#include "cutlass/epilogue/collective/collective_builder.hpp"

using ElemA = cutlass::tfloat32_t;
using ElemB = cutlass::tfloat32_t;
using ElemCD = cutlass::tfloat32_t;
using Acc  = float;
using TileShape    = cute::Shape<cute::_64, cute::_64, cute::_32>;
using ClusterShape = cute::Shape<cute::_1, cute::_1, cute::_1>;

using CollectiveEpilogue = typename cutlass::epilogue::collective::CollectiveBuilder<
    cutlass::arch::Sm100, cutlass::arch::OpClassTensorOp,
    TileShape, ClusterShape,
    cutlass::epilogue::collective::EpilogueTileAuto,
    Acc, Acc,
    ElemCD, cutlass::layout::RowMajor, 128 / cutlass::sizeof_bits<ElemCD>::value,
    ElemCD, cutlass::layout::RowMajor, 128 / cutlass::sizeof_bits<ElemCD>::value,
    cutlass::epilogue::collective::EpilogueScheduleAuto
  >::CollectiveOp;

using CollectiveMainloop = typename cutlass::gemm::collective::CollectiveBuilder<
    cutlass::arch::Sm100, cutlass::arch::OpClassTensorOp,
    ElemA, cutlass::layout::ColumnMajor, 128 / cutlass::sizeof_bits<ElemA>::value,
    ElemB, cutlass::layout::ColumnMajor, 128 / cutlass::sizeof_bits<ElemB>::value,
    Acc,
    TileShape, ClusterShape,
    cutlass::gemm::collective::StageCountAutoCarveout<static_cast<int>(sizeof(typename CollectiveEpilogue::SharedStorage))>,
    cutlass::gemm::collective::KernelScheduleAuto
  >::CollectiveOp;

using GemmKernel = cutlass::gemm::kernel::GemmUniversal<
    cute::Shape<int,int,int,int>,
    CollectiveMainloop,
    CollectiveEpilogue
>;
using Gemm = cutlass::gemm::device::GemmUniversalAdapter<GemmKernel>;

// Force the device kernel symbol into the cubin without needing a host main.
auto* _anchor = &cutlass::device_kernel<GemmKernel>;


// ===== COMPILED SASS (sm_100a) =====

	.target	sm_100a

	.elftype	@"ET_EXEC"


//--------------------- .note.nv.tkinfo           --------------------------
	.section	.note.nv.tkinfo,"",@"SHT_NOTE"
	.sectionflags	@"SHF_NOTE_NV_TKINFO"
	.tkinfo
        /*0018*/ 	.word	0x00000002
        /*0030*/ 	.string	""
        /*0030*/ 	.string	"ptxas"
        /*0030*/ 	.string	"Cuda compilation tools, release 13.0, V13.0.88"
        /*0030*/ 	.string	"Build cuda_13.0.r13.0/compiler.36424714_0"
        /*0030*/ 	.string	"-arch sm_100a -m 64 "



//--------------------- .note.nv.cuinfo           --------------------------
	.section	.note.nv.cuinfo,"",@"SHT_NOTE"
	.sectionflags	@"SHF_NOTE_NV_CUINFO"
        /*0018*/ 	.short	0x0002
        /*001a*/ 	.short	0x0064
        /*001c*/ 	.short	0x0082
	.zero		2


//--------------------- .nv.info                  --------------------------
	.section	.nv.info,"",@"SHT_CUDA_INFO"
	.align	4


	//----- nvinfo : EIATTR_REGCOUNT
	.align		4
        /*0000*/ 	.byte	0x04, 0x2f
        /*0002*/ 	.short	(.L_19 - .L_18)
	.align		4
.L_18:
        /*0004*/ 	.word	index@(_ZN7cutlass13device_kernelINS_4gemm6kernel13GemmUniversalIN4cute5tupleIJiiiiEEENS1_10collective13CollectiveMmaINS1_35MainloopSm100TmaUmmaWarpSpecializedILi12ELi2ELi4ENS5_IJNS4_1CILi1EEESB_SB_EEEEENS5_IJNSA_ILi64EEESE_NSA_ILi32EEEEEENS_10tfloat32_tENS5_IJSB_llEEESH_NS5_IJlSB_lEEENS4_8TiledMMAINS4_8MMA_AtomIJNS4_17SM100_MMA_TF32_SSISH_SH_fLi64ELi64ELNS4_4UMMA5MajorE1ELSO_0ELNSN_7ScaleInE0ELSP_0EEEEEENS4_6LayoutISC_NS5_IJNSA_ILi0EEEST_ST_EEEEENS5_IJNS4_10UnderscoreESW_SW_EEEEENS4_13SM90_TMA_LOADENS4_14ComposedLayoutINS4_7SwizzleILi2ELi5ELi2EEENS4_18smem_ptr_flag_bitsILi32EEENSS_INS5_IJSF_NSA_ILi4EEEEEENS5_IJSB_SF_EEEEEEEvNS4_8identityESZ_NS10_INS11_ILi3ELi4ELi3EEES14_NSS_INS5_IJNSA_ILi8EEESF_EEENS5_IJSF_SB_EEEEEEEvS1A_EENS_8epilogue10collective18CollectiveEpilogueINS1I_23Sm100TmaWarpSpecializedILi3ELi2ELi16ELb1ELb0EEEJSG_NS5_IJNSS_ISE_SB_EENSS_ISF_SB_EEEEESH_SJ_SH_SJ_NS1I_6fusion15FusionCallbacksIS1M_NS1Q_17LinearCombinationISH_fSH_fLNS_15FloatRoundStyleE2EEESG_S1P_JEEENS4_5SM1004TMEM4LOAD26SM100_TMEM_LOAD_16dp128b8xESZ_S1G_NS4_17SM75_U32x4_LDSM_NENS4_14SM90_TMA_STOREES1G_NS4_17SM90_U32x4_STSM_NENS4_39AutoVectorizingCopyWithAssumedAlignmentILi128EEEEEEvvEEEEvNT_6ParamsE)
        /*0008*/ 	.word	0x0000005f


	//----- nvinfo : EIATTR_FRAME_SIZE
	.align		4
.L_19:
        /*000c*/ 	.byte	0x04, 0x11
        /*000e*/ 	.short	(.L_21 - .L_20)
	.align		4
.L_20:
        /*0010*/ 	.word	index@($__internal_2_$__cuda_sm10x_tcgen05_guardrail_trap_unallocated_columns_being_dealloced)
        /*0014*/ 	.word	0x00000000


	//----- nvinfo : EIATTR_FRAME_SIZE
	.align		4
.L_21:
        /*0018*/ 	.byte	0x04, 0x11
        /*001a*/ 	.short	(.L_23 - .L_22)
	.align		4
.L_22:
        /*001c*/ 	.word	index@($__internal_1_$__cuda_sm10x_tcgen05_guardrail_trap_phase_invalid_during_alloc)
        /*0020*/ 	.word	0x00000000


	//----- nvinfo : EIATTR_FRAME_SIZE
	.align		4
.L_23:
        /*0024*/ 	.byte	0x04, 0x11
        /*0026*/ 	.short	(.L_25 - .L_24)
	.align		4
.L_24:
        /*0028*/ 	.word	index@($__internal_0_$__cuda_sm10x_tcgen05_guardrail_trap_col_being_dealloced_not_returned_by_alloc)
        /*002c*/ 	.word	0x00000000


	//----- nvinfo : EIATTR_FRAME_SIZE
	.align		4
.L_25:
        /*0030*/ 	.byte	0x04, 0x11
        /*0032*/ 	.short	(.L_27 - .L_26)
	.align		4
.L_26:
        /*0034*/ 	.word	index@(_ZN7cutlass13device_kernelINS_4gemm6kernel13GemmUniversalIN4cute5tupleIJiiiiEEENS1_10collective13CollectiveMmaINS1_35MainloopSm100TmaUmmaWarpSpecializedILi12ELi2ELi4ENS5_IJNS4_1CILi1EEESB_SB_EEEEENS5_IJNSA_ILi64EEESE_NSA_ILi32EEEEEENS_10tfloat32_tENS5_IJSB_llEEESH_NS5_IJlSB_lEEENS4_8TiledMMAINS4_8MMA_AtomIJNS4_17SM100_MMA_TF32_SSISH_SH_fLi64ELi64ELNS4_4UMMA5MajorE1ELSO_0ELNSN_7ScaleInE0ELSP_0EEEEEENS4_6LayoutISC_NS5_IJNSA_ILi0EEEST_ST_EEEEENS5_IJNS4_10UnderscoreESW_SW_EEEEENS4_13SM90_TMA_LOADENS4_14ComposedLayoutINS4_7SwizzleILi2ELi5ELi2EEENS4_18smem_ptr_flag_bitsILi32EEENSS_INS5_IJSF_NSA_ILi4EEEEEENS5_IJSB_SF_EEEEEEEvNS4_8identityESZ_NS10_INS11_ILi3ELi4ELi3EEES14_NSS_INS5_IJNSA_ILi8EEESF_EEENS5_IJSF_SB_EEEEEEEvS1A_EENS_8epilogue10collective18CollectiveEpilogueINS1I_23Sm100TmaWarpSpecializedILi3ELi2ELi16ELb1ELb0EEEJSG_NS5_IJNSS_ISE_SB_EENSS_ISF_SB_EEEEESH_SJ_SH_SJ_NS1I_6fusion15FusionCallbacksIS1M_NS1Q_17LinearCombinationISH_fSH_fLNS_15FloatRoundStyleE2EEESG_S1P_JEEENS4_5SM1004TMEM4LOAD26SM100_TMEM_LOAD_16dp128b8xESZ_S1G_NS4_17SM75_U32x4_LDSM_NENS4_14SM90_TMA_STOREES1G_NS4_17SM90_U32x4_STSM_NENS4_39AutoVectorizingCopyWithAssumedAlignmentILi128EEEEEEvvEEEEvNT_6ParamsE)
        /*0038*/ 	.word	0x00000000


	//----- nvinfo : EIATTR_MIN_STACK_SIZE
	.align		4
.L_27:
        /*003c*/ 	.byte	0x04, 0x12
        /*003e*/ 	.short	(.L_29 - .L_28)
	.align		4
.L_28:
        /*0040*/ 	.word	index@(_ZN7cutlass13device_kernelINS_4gemm6kernel13GemmUniversalIN4cute5tupleIJiiiiEEENS1_10collective13CollectiveMmaINS1_35MainloopSm100TmaUmmaWarpSpecializedILi12ELi2ELi4ENS5_IJNS4_1CILi1EEESB_SB_EEEEENS5_IJNSA_ILi64EEESE_NSA_ILi32EEEEEENS_10tfloat32_tENS5_IJSB_llEEESH_NS5_IJlSB_lEEENS4_8TiledMMAINS4_8MMA_AtomIJNS4_17SM100_MMA_TF32_SSISH_SH_fLi64ELi64ELNS4_4UMMA5MajorE1ELSO_0ELNSN_7ScaleInE0ELSP_0EEEEEENS4_6LayoutISC_NS5_IJNSA_ILi0EEEST_ST_EEEEENS5_IJNS4_10UnderscoreESW_SW_EEEEENS4_13SM90_TMA_LOADENS4_14ComposedLayoutINS4_7SwizzleILi2ELi5ELi2EEENS4_18smem_ptr_flag_bitsILi32EEENSS_INS5_IJSF_NSA_ILi4EEEEEENS5_IJSB_SF_EEEEEEEvNS4_8identityESZ_NS10_INS11_ILi3ELi4ELi3EEES14_NSS_INS5_IJNSA_ILi8EEESF_EEENS5_IJSF_SB_EEEEEEEvS1A_EENS_8epilogue10collective18CollectiveEpilogueINS1I_23Sm100TmaWarpSpecializedILi3ELi2ELi16ELb1ELb0EEEJSG_NS5_IJNSS_ISE_SB_EENSS_ISF_SB_EEEEESH_SJ_SH_SJ_NS1I_6fusion15FusionCallbacksIS1M_NS1Q_17LinearCombinationISH_fSH_fLNS_15FloatRoundStyleE2EEESG_S1P_JEEENS4_5SM1004TMEM4LOAD26SM100_TMEM_LOAD_16dp128b8xESZ_S1G_NS4_17SM75_U32x4_LDSM_NENS4_14SM90_TMA_STOREES1G_NS4_17SM90_U32x4_STSM_NENS4_39AutoVectorizingCopyWithAssumedAlignmentILi128EEEEEEvvEEEEvNT_6ParamsE)
        /*0044*/ 	.word	0x00000000
.L_29:


//--------------------- .nv.compat                --------------------------
	.section	.nv.compat,"",@"SHT_CUDA_COMPAT_INFO"
	.align	4
        /*0000*/ 	.byte	0x02, 0x09, 0x01, 0x00, 0x02, 0x02, 0x02, 0x00, 0x02, 0x05, 0x05, 0x00, 0x03, 0x07, 0x01, 0x01
        /*0010*/ 	.byte	0x02, 0x03, 0x01, 0x00, 0x02, 0x06, 0x01, 0x00, 0x04, 0x0b, 0x08, 0x00, 0x09, 0x00, 0x00, 0x00
        /*0020*/ 	.byte	0x00, 0x00, 0x00, 0x00


//--------------------- .nv.info._ZN7cutlass13device_kernelINS_4gemm6kernel13GemmUniversalIN4cute5tupleIJiiiiEEENS1_10collective13CollectiveMmaINS1_35MainloopSm100TmaUmmaWarpSpecializedILi12ELi2ELi4ENS5_IJNS4_1CILi1EEESB_SB_EEEEENS5_IJNSA_ILi64EEESE_NSA_ILi32EEEEEENS_10tfloat32_tENS5_IJSB_llEEESH_NS5_IJlSB_lEEENS4_8TiledMMAINS4_8MMA_AtomIJNS4_17SM100_MMA_TF32_SSISH_SH_fLi64ELi64ELNS4_4UMMA5MajorE1ELSO_0ELNSN_7ScaleInE0ELSP_0EEEEEENS4_6LayoutISC_NS5_IJNSA_ILi0EEEST_ST_EEEEENS5_IJNS4_10UnderscoreESW_SW_EEEEENS4_13SM90_TMA_LOADENS4_14ComposedLayoutINS4_7SwizzleILi2ELi5ELi2EEENS4_18smem_ptr_flag_bitsILi32EEENSS_INS5_IJSF_NSA_ILi4EEEEEENS5_IJSB_SF_EEEEEEEvNS4_8identityESZ_NS10_INS11_ILi3ELi4ELi3EEES14_NSS_INS5_IJNSA_ILi8EEESF_EEENS5_IJSF_SB_EEEEEEEvS1A_EENS_8epilogue10collective18CollectiveEpilogueINS1I_23Sm100TmaWarpSpecializedILi3ELi2ELi16ELb1ELb0EEEJSG_NS5_IJNSS_ISE_SB_EENSS_ISF_SB_EEEEESH_SJ_SH_SJ_NS1I_6fusion15FusionCallbacksIS1M_NS1Q_17LinearCombinationISH_fSH_fLNS_15FloatRoundStyleE2EEESG_S1P_JEEENS4_5SM1004TMEM4LOAD26SM100_TMEM_LOAD_16dp128b8xESZ_S1G_NS4_17SM75_U32x4_LDSM_NENS4_14SM90_TMA_STOREES1G_NS4_17SM90_U32x4_STSM_NENS4_39AutoVectorizingCopyWithAssumedAlignmentILi128EEEEEEvvEEEEvNT_6ParamsE --------------------------
	.section	.nv.info._ZN7cutlass13device_kernelINS_4gemm6kernel13GemmUniversalIN4cute5tupleIJiiiiEEENS1_10collective13CollectiveMmaINS1_35MainloopSm100TmaUmmaWarpSpecializedILi12ELi2ELi4ENS5_IJNS4_1CILi1EEESB_SB_EEEEENS5_IJNSA_ILi64EEESE_NSA_ILi32EEEEEENS_10tfloat32_tENS5_IJSB_llEEESH_NS5_IJlSB_lEEENS4_8TiledMMAINS4_8MMA_AtomIJNS4_17SM100_MMA_TF32_SSISH_SH_fLi64ELi64ELNS4_4UMMA5MajorE1ELSO_0ELNSN_7ScaleInE0ELSP_0EEEEEENS4_6LayoutISC_NS5_IJNSA_ILi0EEEST_ST_EEEEENS5_IJNS4_10UnderscoreESW_SW_EEEEENS4_13SM90_TMA_LOADENS4_14ComposedLayoutINS4_7SwizzleILi2ELi5ELi2EEENS4_18smem_ptr_flag_bitsILi32EEENSS_INS5_IJSF_NSA_ILi4EEEEEENS5_IJSB_SF_EEEEEEEvNS4_8identityESZ_NS10_INS11_ILi3ELi4ELi3EEES14_NSS_INS5_IJNSA_ILi8EEESF_EEENS5_IJSF_SB_EEEEEEEvS1A_EENS_8epilogue10collective18CollectiveEpilogueINS1I_23Sm100TmaWarpSpecializedILi3ELi2ELi16ELb1ELb0EEEJSG_NS5_IJNSS_ISE_SB_EENSS_ISF_SB_EEEEESH_SJ_SH_SJ_NS1I_6fusion15FusionCallbacksIS1M_NS1Q_17LinearCombinationISH_fSH_fLNS_15FloatRoundStyleE2EEESG_S1P_JEEENS4_5SM1004TMEM4LOAD26SM100_TMEM_LOAD_16dp128b8xESZ_S1G_NS4_17SM75_U32x4_LDSM_NENS4_14SM90_TMA_STOREES1G_NS4_17SM90_U32x4_STSM_NENS4_39AutoVectorizingCopyWithAssumedAlignmentILi128EEEEEEvvEEEEvNT_6ParamsE,"",@"SHT_CUDA_INFO"
	.sectionflags	@""
	.align	4


	//----- nvinfo : EIATTR_CUDA_API_VERSION
	.align		4
        /*0000*/ 	.byte	0x04, 0x37
        /*0002*/ 	.short	(.L_31 - .L_30)
.L_30:
        /*0004*/ 	.word	0x00000082


	//----- nvinfo : EIATTR_KPARAM_INFO
	.align		4
.L_31:
        /*0008*/ 	.byte	0x04, 0x17
        /*000a*/ 	.short	(.L_33 - .L_32)
.L_32:
        /*000c*/ 	.word	0x00000000
        /*0010*/ 	.short	0x0000
        /*0012*/ 	.short	0x0000
        /*0014*/ 	.byte	0x00, 0xf0, 0x01, 0x20


	//----- nvinfo : EIATTR_AT_ENTRY_FRAGMENTS
	.align		4
.L_33:
        /*0018*/ 	.byte	0x04, 0x4f
        /*001a*/ 	.short	(.L_35 - .L_34)


	//   ....[0]....
.L_34:
        /*001c*/ 	.word	0x00000006


	//----- nvinfo : EIATTR_RESERVED_SMEM_USED
	.align		4
.L_35:
        /*0020*/ 	.byte	0x01, 0x41
	.zero		2


	//----- nvinfo : EIATTR_SPARSE_MMA_MASK
	.align		4
        /*0024*/ 	.byte	0x03, 0x50
        /*0026*/ 	.short	0x0000


	//----- nvinfo : EIATTR_TCGEN05_1CTA_USED
	.align		4
        /*0028*/ 	.byte	0x01, 0x51
	.zero		2


	//----- nvinfo : EIATTR_MAXREG_COUNT
	.align		4
        /*002c*/ 	.byte	0x03, 0x1b
        /*002e*/ 	.short	0x00ff


	//----- nvinfo : EIATTR_NUM_BARRIERS
	.align		4
        /*0030*/ 	.byte	0x02, 0x4c
        /*0032*/ 	.byte	0x07
	.zero		1


	//----- nvinfo : EIATTR_EXTERNS
	.align		4
        /*0034*/ 	.byte	0x04, 0x0f
        /*0036*/ 	.short	(.L_37 - .L_36)


	//   ....[0]....
	.align		4
.L_36:
        /*0038*/ 	.word	index@(__assertfail)


	//----- nvinfo : EIATTR_MERCURY_ISA_VERSION
	.align		4
.L_37:
        /*003c*/ 	.byte	0x03, 0x5f
        /*003e*/ 	.short	0x0101


	//----- nvinfo : EIATTR_INT_WARP_WIDE_INSTR_OFFSETS
	.align		4
        /*0040*/ 	.byte	0x04, 0x31
        /*0042*/ 	.short	(.L_39 - .L_38)


	//   ....[0]....
.L_38:
        /*0044*/ 	.word	0x00001fa0


	//   ....[1]....
        /*0048*/ 	.word	0x00003ed0


	//   ....[2]....
        /*004c*/ 	.word	0x00003ef0


	//   ....[3]....
        /*0050*/ 	.word	0x00003f20


	//   ....[4]....
        /*0054*/ 	.word	0x00004830


	//   ....[5]....
        /*0058*/ 	.word	0x00004850


	//   ....[6]....
        /*005c*/ 	.word	0x00004b20


	//   ....[7]....
        /*0060*/ 	.word	0x00004c50


	//----- nvinfo : EIATTR_COOP_GROUP_MASK_REGIDS
	.align		4
.L_39:
        /*0064*/ 	.byte	0x04, 0x29
        /*0066*/ 	.short	(.L_41 - .L_40)


	//   ....[0]....
.L_40:
        /*0068*/ 	.word	0xffffffff


	//   ....[1]....
        /*006c*/ 	.word	0xffffffff


	//   ....[2]....
        /*0070*/ 	.word	0xffffffff


	//   ....[3]....
        /*0074*/ 	.word	0xffffffff


	//   ....[4]....
        /*0078*/ 	.word	0xffffffff


	//   ....[5]....
        /*007c*/ 	.word	0xffffffff


	//   ....[6]....
        /*0080*/ 	.word	0xffffffff


	//   ....[7]....
        /*0084*/ 	.word	0xffffffff


	//   ....[8]....
        /*0088*/ 	.word	0xffffffff


	//   ....[9]....
        /*008c*/ 	.word	0xffffffff


	//   ....[10]....
        /*0090*/ 	.word	0xffffffff


	//   ....[11]....
        /*0094*/ 	.word	0xffffffff


	//   ....[12]....
        /*0098*/ 	.word	0xffffffff


	//----- nvinfo : EIATTR_COOP_GROUP_INSTR_OFFSETS
	.align		4
.L_41:
        /*009c*/ 	.byte	0x04, 0x28
        /*009e*/ 	.short	(.L_43 - .L_42)


	//   ....[0]....
.L_42:
        /*00a0*/ 	.word	0x00000090


	//   ....[1]....
        /*00a4*/ 	.word	0x000004d0


	//   ....[2]....
        /*00a8*/ 	.word	0x00000770


	//   ....[3]....
        /*00ac*/ 	.word	0x000008f0


	//   ....[4]....
        /*00b0*/ 	.word	0x000009f0


	//   ....[5]....
        /*00b4*/ 	.word	0x00000b60


	//   ....[6]....
        /*00b8*/ 	.word	0x00000d00


	//   ....[7]....
        /*00bc*/ 	.word	0x00001e80


	//   ....[8]....
        /*00c0*/ 	.word	0x000030e0


	//   ....[9]....
        /*00c4*/ 	.word	0x000032f0


	//   ....[10]....
        /*00c8*/ 	.word	0x00003320


	//   ....[11]....
        /*00cc*/ 	.word	0x00003db0


	//   ....[12]....
        /*00d0*/ 	.word	0x00003fe0


	//----- nvinfo : EIATTR_VRC_CTA_INIT_COUNT
	.align		4
.L_43:
        /*00d4*/ 	.byte	0x02, 0x4a
        /*00d6*/ 	.byte	0x80
	.zero		1


	//----- nvinfo : EIATTR_SYSCALL_OFFSETS
	.align		4
        /*00d8*/ 	.byte	0x04, 0x46
        /*00da*/ 	.short	(.L_45 - .L_44)


	//   ....[0]....
.L_44:
        /*00dc*/ 	.word	0x00005840


	//   ....[1]....
        /*00e0*/ 	.word	0x00005930


	//   ....[2]....
        /*00e4*/ 	.word	0x000061f0


	//   ....[3]....
        /*00e8*/ 	.word	0x00006c40


	//----- nvinfo : EIATTR_MBARRIER_INSTR_OFFSETS
	.align		4
.L_45:
        /*00ec*/ 	.byte	0x04, 0x39
        /*00ee*/ 	.short	(.L_47 - .L_46)


	//   ....[0]....
.L_46:
        /*00f0*/ 	.word	0x000005d0
        /*00f4*/ 	.word	0x000000ff
        /*00f8*/ 	.word	0x00000000
        /*00fc*/ 	.short	0x0100
        /*00fe*/ 	.byte	0x05
	.zero		1


	//   ....[1]....
        /*0100*/ 	.word	0x000005e0
        /*0104*/ 	.word	0x000000ff
        /*0108*/ 	.word	0x00000060
        /*010c*/ 	.short	0x0100
        /*010e*/ 	.byte	0x05
	.zero		1


	//   ....[2]....
        /*0110*/ 	.word	0x000005f0
        /*0114*/ 	.word	0x000000ff
        /*0118*/ 	.word	0x00000008
        /*011c*/ 	.short	0x0100
        /*011e*/ 	.byte	0x05
	.zero		1


	//   ....[3]....
        /*0120*/ 	.word	0x00000600
        /*0124*/ 	.word	0x000000ff
        /*0128*/ 	.word	0x00000068
        /*012c*/ 	.short	0x0100
        /*012e*/ 	.byte	0x05
	.zero		1


	//   ....[4]....
        /*0130*/ 	.word	0x00000610
        /*0134*/ 	.word	0x000000ff
        /*0138*/ 	.word	0x00000010
        /*013c*/ 	.short	0x0100
        /*013e*/ 	.byte	0x05
	.zero		1


	//   ....[5]....
        /*0140*/ 	.word	0x00000620
        /*0144*/ 	.word	0x000000ff
        /*0148*/ 	.word	0x00000070
        /*014c*/ 	.short	0x0100
        /*014e*/ 	.byte	0x05
	.zero		1


	//   ....[6]....
        /*0150*/ 	.word	0x00000630
        /*0154*/ 	.word	0x000000ff
        /*0158*/ 	.word	0x00000018
        /*015c*/ 	.short	0x0100
        /*015e*/ 	.byte	0x05
	.zero		1


	//   ....[7]....
        /*0160*/ 	.word	0x00000640
        /*0164*/ 	.word	0x000000ff
        /*0168*/ 	.word	0x00000078
        /*016c*/ 	.short	0x0100
        /*016e*/ 	.byte	0x05
	.zero		1


	//   ....[8]....
        /*0170*/ 	.word	0x00000650
        /*0174*/ 	.word	0x000000ff
        /*0178*/ 	.word	0x00000020
        /*017c*/ 	.short	0x0100
        /*017e*/ 	.byte	0x05
	.zero		1


	//   ....[9]....
        /*0180*/ 	.word	0x00000660
        /*0184*/ 	.word	0x000000ff
        /*0188*/ 	.word	0x00000080
        /*018c*/ 	.short	0x0100
        /*018e*/ 	.byte	0x05
	.zero		1


	//   ....[10]....
        /*0190*/ 	.word	0x00000670
        /*0194*/ 	.word	0x000000ff
        /*0198*/ 	.word	0x00000028
        /*019c*/ 	.short	0x0100
        /*019e*/ 	.byte	0x05
	.zero		1


	//   ....[11]....
        /*01a0*/ 	.word	0x00000680
        /*01a4*/ 	.word	0x000000ff
        /*01a8*/ 	.word	0x00000088
        /*01ac*/ 	.short	0x0100
        /*01ae*/ 	.byte	0x05
	.zero		1


	//   ....[12]....
        /*01b0*/ 	.word	0x00000690
        /*01b4*/ 	.word	0x000000ff
        /*01b8*/ 	.word	0x00000030
        /*01bc*/ 	.short	0x0100
        /*01be*/ 	.byte	0x05
	.zero		1


	//   ....[13]....
        /*01c0*/ 	.word	0x000006a0
        /*01c4*/ 	.word	0x000000ff
        /*01c8*/ 	.word	0x00000090
        /*01cc*/ 	.short	0x0100
        /*01ce*/ 	.byte	0x05
	.zero		1


	//   ....[14]....
        /*01d0*/ 	.word	0x000006b0
        /*01d4*/ 	.word	0x000000ff
        /*01d8*/ 	.word	0x00000038
        /*01dc*/ 	.short	0x0100
        /*01de*/ 	.byte	0x05
	.zero		1


	//   ....[15]....
        /*01e0*/ 	.word	0x000006c0
        /*01e4*/ 	.word	0x000000ff
        /*01e8*/ 	.word	0x00000098
        /*01ec*/ 	.short	0x0100
        /*01ee*/ 	.byte	0x05
	.zero		1


	//   ....[16]....
        /*01f0*/ 	.word	0x000006d0
        /*01f4*/ 	.word	0x000000ff
        /*01f8*/ 	.word	0x00000040
        /*01fc*/ 	.short	0x0100
        /*01fe*/ 	.byte	0x05
	.zero		1


	//   ....[17]....
        /*0200*/ 	.word	0x000006e0
        /*0204*/ 	.word	0x000000ff
        /*0208*/ 	.word	0x000000a0
        /*020c*/ 	.short	0x0100
        /*020e*/ 	.byte	0x05
	.zero		1


	//   ....[18]....
        /*0210*/ 	.word	0x000006f0
        /*0214*/ 	.word	0x000000ff
        /*0218*/ 	.word	0x00000048
        /*021c*/ 	.short	0x0100
        /*021e*/ 	.byte	0x05
	.zero		1


	//   ....[19]....
        /*0220*/ 	.word	0x00000700
        /*0224*/ 	.word	0x000000ff
        /*0228*/ 	.word	0x000000a8
        /*022c*/ 	.short	0x0100
        /*022e*/ 	.byte	0x05
	.zero		1


	//   ....[20]....
        /*0230*/ 	.word	0x00000710
        /*0234*/ 	.word	0x000000ff
        /*0238*/ 	.word	0x00000050
        /*023c*/ 	.short	0x0100
        /*023e*/ 	.byte	0x05
	.zero		1


	//   ....[21]....
        /*0240*/ 	.word	0x00000720
        /*0244*/ 	.word	0x000000ff
        /*0248*/ 	.word	0x000000b0
        /*024c*/ 	.short	0x0100
        /*024e*/ 	.byte	0x05
	.zero		1


	//   ....[22]....
        /*0250*/ 	.word	0x00000730
        /*0254*/ 	.word	0x000000ff
        /*0258*/ 	.word	0x00000058
        /*025c*/ 	.short	0x0100
        /*025e*/ 	.byte	0x05
	.zero		1


	//   ....[23]....
        /*0260*/ 	.word	0x00000740
        /*0264*/ 	.word	0x000000ff
        /*0268*/ 	.word	0x000000b8
        /*026c*/ 	.short	0x0100
        /*026e*/ 	.byte	0x05
	.zero		1


	//   ....[24]....
        /*0270*/ 	.word	0x00000880
        /*0274*/ 	.word	0x000000ff
        /*0278*/ 	.word	0x000000c0
        /*027c*/ 	.short	0x0100
        /*027e*/ 	.byte	0x07
	.zero		1


	//   ....[25]....
        /*0280*/ 	.word	0x00000890
        /*0284*/ 	.word	0x000000ff
        /*0288*/ 	.word	0x000000d8
        /*028c*/ 	.short	0x0100
        /*028e*/ 	.byte	0x07
	.zero		1


	//   ....[26]....
        /*0290*/ 	.word	0x000008a0
        /*0294*/ 	.word	0x000000ff
        /*0298*/ 	.word	0x000000c8
        /*029c*/ 	.short	0x0100
        /*029e*/ 	.byte	0x07
	.zero		1


	//   ....[27]....
        /*02a0*/ 	.word	0x000008b0
        /*02a4*/ 	.word	0x000000ff
        /*02a8*/ 	.word	0x000000e0
        /*02ac*/ 	.short	0x0100
        /*02ae*/ 	.byte	0x07
	.zero		1


	//   ....[28]....
        /*02b0*/ 	.word	0x000008c0
        /*02b4*/ 	.word	0x000000ff
        /*02b8*/ 	.word	0x000000d0
        /*02bc*/ 	.short	0x0100
        /*02be*/ 	.byte	0x07
	.zero		1


	//   ....[29]....
        /*02c0*/ 	.word	0x000008d0
        /*02c4*/ 	.word	0x000000ff
        /*02c8*/ 	.word	0x000000e8
        /*02cc*/ 	.short	0x0100
        /*02ce*/ 	.byte	0x07
	.zero		1


	//   ....[30]....
        /*02d0*/ 	.word	0x000009c0
        /*02d4*/ 	.word	0x000000ff
        /*02d8*/ 	.word	0x000000f0
        /*02dc*/ 	.short	0x0100
        /*02de*/ 	.byte	0x05
	.zero		1


	//   ....[31]....
        /*02e0*/ 	.word	0x000009d0
        /*02e4*/ 	.word	0x000000ff
        /*02e8*/ 	.word	0x000000f8
        /*02ec*/ 	.short	0x0100
        /*02ee*/ 	.byte	0x05
	.zero		1


	//   ....[32]....
        /*02f0*/ 	.word	0x00000b10
        /*02f4*/ 	.word	0x000000ff
        /*02f8*/ 	.word	0x00000100
        /*02fc*/ 	.short	0x0100
        /*02fe*/ 	.byte	0x05
	.zero		1


	//   ....[33]....
        /*0300*/ 	.word	0x00000b20
        /*0304*/ 	.word	0x000000ff
        /*0308*/ 	.word	0x00000110
        /*030c*/ 	.short	0x0100
        /*030e*/ 	.byte	0x05
	.zero		1


	//   ....[34]....
        /*0310*/ 	.word	0x00000b30
        /*0314*/ 	.word	0x000000ff
        /*0318*/ 	.word	0x00000108
        /*031c*/ 	.short	0x0100
        /*031e*/ 	.byte	0x05
	.zero		1


	//   ....[35]....
        /*0320*/ 	.word	0x00000b40
        /*0324*/ 	.word	0x000000ff
        /*0328*/ 	.word	0x00000118
        /*032c*/ 	.short	0x0100
        /*032e*/ 	.byte	0x05
	.zero		1


	//   ....[36]....
        /*0330*/ 	.word	0x00000c70
        /*0334*/ 	.word	0x000000ff
        /*0338*/ 	.word	0x00000120
        /*033c*/ 	.short	0x0100
        /*033e*/ 	.byte	0x07
	.zero		1


	//   ....[37]....
        /*0340*/ 	.word	0x00000c80
        /*0344*/ 	.word	0x000000ff
        /*0348*/ 	.word	0x00000140
        /*034c*/ 	.short	0x0100
        /*034e*/ 	.byte	0x07
	.zero		1


	//   ....[38]....
        /*0350*/ 	.word	0x00000c90
        /*0354*/ 	.word	0x000000ff
        /*0358*/ 	.word	0x00000128
        /*035c*/ 	.short	0x0100
        /*035e*/ 	.byte	0x07
	.zero		1


	//   ....[39]....
        /*0360*/ 	.word	0x00000ca0
        /*0364*/ 	.word	0x000000ff
        /*0368*/ 	.word	0x00000148
        /*036c*/ 	.short	0x0100
        /*036e*/ 	.byte	0x07
	.zero		1


	//   ....[40]....
        /*0370*/ 	.word	0x00000cb0
        /*0374*/ 	.word	0x000000ff
        /*0378*/ 	.word	0x00000130
        /*037c*/ 	.short	0x0100
        /*037e*/ 	.byte	0x07
	.zero		1


	//   ....[41]....
        /*0380*/ 	.word	0x00000cc0
        /*0384*/ 	.word	0x000000ff
        /*0388*/ 	.word	0x00000150
        /*038c*/ 	.short	0x0100
        /*038e*/ 	.byte	0x07
	.zero		1


	//   ....[42]....
        /*0390*/ 	.word	0x00000cd0
        /*0394*/ 	.word	0x000000ff
        /*0398*/ 	.word	0x00000138
        /*039c*/ 	.short	0x0100
        /*039e*/ 	.byte	0x07
	.zero		1


	//   ....[43]....
        /*03a0*/ 	.word	0x00000ce0
        /*03a4*/ 	.word	0x000000ff
        /*03a8*/ 	.word	0x00000158
        /*03ac*/ 	.short	0x0100
        /*03ae*/ 	.byte	0x07
	.zero		1


	//   ....[44]....
        /*03b0*/ 	.word	0x00000dd0
        /*03b4*/ 	.word	0x000000ff
        /*03b8*/ 	.word	0x00000160
        /*03bc*/ 	.short	0x0100
        /*03be*/ 	.byte	0x05
	.zero		1


	//   ....[45]....
        /*03c0*/ 	.word	0x00000de0
        /*03c4*/ 	.word	0x000000ff
        /*03c8*/ 	.word	0x00000170
        /*03cc*/ 	.short	0x0100
        /*03ce*/ 	.byte	0x05
	.zero		1


	//   ....[46]....
        /*03d0*/ 	.word	0x00000df0
        /*03d4*/ 	.word	0x000000ff
        /*03d8*/ 	.word	0x00000168
        /*03dc*/ 	.short	0x0100
        /*03de*/ 	.byte	0x05
	.zero		1


	//   ....[47]....
        /*03e0*/ 	.word	0x00000e00
        /*03e4*/ 	.word	0x000000ff
        /*03e8*/ 	.word	0x00000178
        /*03ec*/ 	.short	0x0100
        /*03ee*/ 	.byte	0x05
	.zero		1


	//   ....[48]....
        /*03f0*/ 	.word	0x000016e0
        /*03f4*/ 	.word	0x00000003
        /*03f8*/ 	.word	0x00000170
        /*03fc*/ 	.short	0x010a
        /*03fe*/ 	.byte	0xff
	.zero		1


	//   ....[49]....
        /*0400*/ 	.word	0x00001710
        /*0404*/ 	.word	0x00000003
        /*0408*/ 	.word	0x00000160
        /*040c*/ 	.short	0x0101
        /*040e*/ 	.byte	0xff
	.zero		1


	//   ....[50]....
        /*0410*/ 	.word	0x000017e0
        /*0414*/ 	.word	0x000000ff
        /*0418*/ 	.word	0x00000060
        /*041c*/ 	.short	0x010a
        /*041e*/ 	.byte	0x08
	.zero		1


	//   ....[51]....
        /*0420*/ 	.word	0x00001890
        /*0424*/ 	.word	0x000000ff
        /*0428*/ 	.word	0x00000060
        /*042c*/ 	.short	0x010a
        /*042e*/ 	.byte	0x21
	.zero		1


	//   ....[52]....
        /*0430*/ 	.word	0x000019f0
        /*0434*/ 	.word	0x000000ff
        /*0438*/ 	.word	0x00000060
        /*043c*/ 	.short	0x010a
        /*043e*/ 	.byte	0x08
	.zero		1


	//   ....[53]....
        /*0440*/ 	.word	0x00001b30
        /*0444*/ 	.word	0x000000ff
        /*0448*/ 	.word	0x000000f8
        /*044c*/ 	.short	0x0101
        /*044e*/ 	.byte	0x04
	.zero		1


	//   ....[54]....
        /*0450*/ 	.word	0x00001b50
        /*0454*/ 	.word	0x000000ff
        /*0458*/ 	.word	0x00000060
        /*045c*/ 	.short	0x010a
        /*045e*/ 	.byte	0x08
	.zero		1


	//   ....[55]....
        /*0460*/ 	.word	0x00001be0
        /*0464*/ 	.word	0x000000ff
        /*0468*/ 	.word	0x00000060
        /*046c*/ 	.short	0x010a
        /*046e*/ 	.byte	0x19
	.zero		1


	//   ....[56]....
        /*0470*/ 	.word	0x00001d40
        /*0474*/ 	.word	0x000000ff
        /*0478*/ 	.word	0x00000060
        /*047c*/ 	.short	0x010a
        /*047e*/ 	.byte	0x08
	.zero		1


	//   ....[57]....
        /*0480*/ 	.word	0x00001eb0
        /*0484*/ 	.word	0x00000002
        /*0488*/ 	.word	0x00000100
        /*048c*/ 	.short	0x010a
        /*048e*/ 	.byte	0xff
	.zero		1


	//   ....[58]....
        /*0490*/ 	.word	0x00001f70
        /*0494*/ 	.word	0x00000002
        /*0498*/ 	.word	0x00000000
        /*049c*/ 	.short	0x0101
        /*049e*/ 	.byte	0xff
	.zero		1


	//   ....[59]....
        /*04a0*/ 	.word	0x000024d0
        /*04a4*/ 	.word	0x000000ff
        /*04a8*/ 	.word	0x00000000
        /*04ac*/ 	.short	0x010a
        /*04ae*/ 	.byte	0x05
	.zero		1


	//   ....[60]....
        /*04b0*/ 	.word	0x00002560
        /*04b4*/ 	.word	0x000000ff
        /*04b8*/ 	.word	0x00000000
        /*04bc*/ 	.short	0x010a
        /*04be*/ 	.byte	0x05
	.zero		1


	//   ....[61]....
        /*04c0*/ 	.word	0x000025f0
        /*04c4*/ 	.word	0x000000ff
        /*04c8*/ 	.word	0x00000000
        /*04cc*/ 	.short	0x010a
        /*04ce*/ 	.byte	0x05
	.zero		1


	//   ....[62]....
        /*04d0*/ 	.word	0x00002680
        /*04d4*/ 	.word	0x000000ff
        /*04d8*/ 	.word	0x00000000
        /*04dc*/ 	.short	0x010a
        /*04de*/ 	.byte	0x05
	.zero		1


	//   ....[63]....
        /*04e0*/ 	.word	0x00002710
        /*04e4*/ 	.word	0x000000ff
        /*04e8*/ 	.word	0x00000000
        /*04ec*/ 	.short	0x010a
        /*04ee*/ 	.byte	0x05
	.zero		1


	//   ....[64]....
        /*04f0*/ 	.word	0x000027a0
        /*04f4*/ 	.word	0x000000ff
        /*04f8*/ 	.word	0x00000000
        /*04fc*/ 	.short	0x010a
        /*04fe*/ 	.byte	0x05
	.zero		1


	//   ....[65]....
        /*0500*/ 	.word	0x00002830
        /*0504*/ 	.word	0x000000ff
        /*0508*/ 	.word	0x00000000
        /*050c*/ 	.short	0x010a
        /*050e*/ 	.byte	0x05
	.zero		1


	//   ....[66]....
        /*0510*/ 	.word	0x000028c0
        /*0514*/ 	.word	0x000000ff
        /*0518*/ 	.word	0x00000000
        /*051c*/ 	.short	0x010a
        /*051e*/ 	.byte	0x05
	.zero		1


	//   ....[67]....
        /*0520*/ 	.word	0x00002950
        /*0524*/ 	.word	0x000000ff
        /*0528*/ 	.word	0x00000000
        /*052c*/ 	.short	0x010a
        /*052e*/ 	.byte	0x05
	.zero		1


	//   ....[68]....
        /*0530*/ 	.word	0x000029e0
        /*0534*/ 	.word	0x000000ff
        /*0538*/ 	.word	0x00000000
        /*053c*/ 	.short	0x010a
        /*053e*/ 	.byte	0x05
	.zero		1


	//   ....[69]....
        /*0540*/ 	.word	0x00002a70
        /*0544*/ 	.word	0x000000ff
        /*0548*/ 	.word	0x00000000
        /*054c*/ 	.short	0x010a
        /*054e*/ 	.byte	0x05
	.zero		1


	//   ....[70]....
        /*0550*/ 	.word	0x00002b10
        /*0554*/ 	.word	0x00000000
        /*0558*/ 	.word	0x00000000
        /*055c*/ 	.short	0x010a
        /*055e*/ 	.byte	0xff
	.zero		1


	//   ....[71]....
        /*0560*/ 	.word	0x00002c30
        /*0564*/ 	.word	0x00000000
        /*0568*/ 	.word	0x00000160
        /*056c*/ 	.short	0x010a
        /*056e*/ 	.byte	0xff
	.zero		1


	//   ....[72]....
        /*0570*/ 	.word	0x00002c90
        /*0574*/ 	.word	0x00000004
        /*0578*/ 	.word	0x00000000
        /*057c*/ 	.short	0x0101
        /*057e*/ 	.byte	0xff
	.zero		1


	//   ....[73]....
        /*0580*/ 	.word	0x00002cb0
        /*0584*/ 	.word	0x000000ff
        /*0588*/ 	.word	0x00000110
        /*058c*/ 	.short	0x010a
        /*058e*/ 	.byte	0x05
	.zero		1


	//   ....[74]....
        /*0590*/ 	.word	0x00002dd0
        /*0594*/ 	.word	0x00000000
        /*0598*/ 	.word	0x00000100
        /*059c*/ 	.short	0x010a
        /*059e*/ 	.byte	0xff
	.zero		1


	//   ....[75]....
        /*05a0*/ 	.word	0x00002ee0
        /*05a4*/ 	.word	0x00000000
        /*05a8*/ 	.word	0x00000000
        /*05ac*/ 	.short	0x0101
        /*05ae*/ 	.byte	0xff
	.zero		1


	//   ....[76]....
        /*05b0*/ 	.word	0x00002f70
        /*05b4*/ 	.word	0x000000ff
        /*05b8*/ 	.word	0x00000110
        /*05bc*/ 	.short	0x0106
        /*05be*/ 	.byte	0x05
	.zero		1


	//   ....[77]....
        /*05c0*/ 	.word	0x00002f90
        /*05c4*/ 	.word	0x000000ff
        /*05c8*/ 	.word	0x00000110
        /*05cc*/ 	.short	0x010a
        /*05ce*/ 	.byte	0x05
	.zero		1


	//   ....[78]....
        /*05d0*/ 	.word	0x00003020
        /*05d4*/ 	.word	0x000000ff
        /*05d8*/ 	.word	0x00000110
        /*05dc*/ 	.short	0x0106
        /*05de*/ 	.byte	0x04
	.zero		1


	//   ....[79]....
        /*05e0*/ 	.word	0x00003060
        /*05e4*/ 	.word	0x00000000
        /*05e8*/ 	.word	0x00000110
        /*05ec*/ 	.short	0x010a
        /*05ee*/ 	.byte	0xff
	.zero		1


	//   ....[80]....
        /*05f0*/ 	.word	0x000035a0
        /*05f4*/ 	.word	0x00000000
        /*05f8*/ 	.word	0x00000100
        /*05fc*/ 	.short	0x010a
        /*05fe*/ 	.byte	0xff
	.zero		1


	//   ....[81]....
        /*0600*/ 	.word	0x000036a0
        /*0604*/ 	.word	0x00000003
        /*0608*/ 	.word	0x00000000
        /*060c*/ 	.short	0x0101
        /*060e*/ 	.byte	0xff
	.zero		1


	//   ....[82]....
        /*0610*/ 	.word	0x000036b0
        /*0614*/ 	.word	0x000000ff
        /*0618*/ 	.word	0x00000000
        /*061c*/ 	.short	0x010a
        /*061e*/ 	.byte	0x06
	.zero		1


	//   ....[83]....
        /*0620*/ 	.word	0x00003730
        /*0624*/ 	.word	0x000000ff
        /*0628*/ 	.word	0x00000140
        /*062c*/ 	.short	0x010a
        /*062e*/ 	.byte	0x07
	.zero		1


	//   ....[84]....
        /*0630*/ 	.word	0x00003810
        /*0634*/ 	.word	0x000000ff
        /*0638*/ 	.word	0x00000000
        /*063c*/ 	.short	0x010a
        /*063e*/ 	.byte	0x06
	.zero		1


	//   ....[85]....
        /*0640*/ 	.word	0x00003940
        /*0644*/ 	.word	0x000000ff
        /*0648*/ 	.word	0x00000000
        /*064c*/ 	.short	0x010a
        /*064e*/ 	.byte	0x1a
	.zero		1


	//   ....[86]....
        /*0650*/ 	.word	0x00003be0
        /*0654*/ 	.word	0x000000ff
        /*0658*/ 	.word	0x00000000
        /*065c*/ 	.short	0x010a
        /*065e*/ 	.byte	0x06
	.zero		1


	//   ....[87]....
        /*0660*/ 	.word	0x00003c70
        /*0664*/ 	.word	0x000000ff
        /*0668*/ 	.word	0x00000000
        /*066c*/ 	.short	0x010a
        /*066e*/ 	.byte	0x06
	.zero		1


	//   ....[88]....
        /*0670*/ 	.word	0x00003d00
        /*0674*/ 	.word	0x000000ff
        /*0678*/ 	.word	0x00000000
        /*067c*/ 	.short	0x010a
        /*067e*/ 	.byte	0x06
	.zero		1


	//   ....[89]....
        /*0680*/ 	.word	0x00003d90
        /*0684*/ 	.word	0x000000ff
        /*0688*/ 	.word	0x00000000
        /*068c*/ 	.short	0x010a
        /*068e*/ 	.byte	0x07
	.zero		1


	//   ....[90]....
        /*0690*/ 	.word	0x000041d0
        /*0694*/ 	.word	0x00000000
        /*0698*/ 	.word	0x00000100
        /*069c*/ 	.short	0x010a
        /*069e*/ 	.byte	0xff
	.zero		1


	//   ....[91]....
        /*06a0*/ 	.word	0x00004290
        /*06a4*/ 	.word	0x00000000
        /*06a8*/ 	.word	0x00000000
        /*06ac*/ 	.short	0x0101
        /*06ae*/ 	.byte	0xff
	.zero		1


	//   ....[92]....
        /*06b0*/ 	.word	0x000045b0
        /*06b4*/ 	.word	0x000000ff
        /*06b8*/ 	.word	0x000000f8
        /*06bc*/ 	.short	0x010a
        /*06be*/ 	.byte	0x07
	.zero		1


	//   ....[93]....
        /*06c0*/ 	.word	0x000047d0
        /*06c4*/ 	.word	0x000000ff
        /*06c8*/ 	.word	0x000000d8
        /*06cc*/ 	.short	0x010a
        /*06ce*/ 	.byte	0x0f
	.zero		1


	//   ....[94]....
        /*06d0*/ 	.word	0x000049e0
        /*06d4*/ 	.word	0x000000ff
        /*06d8*/ 	.word	0x000000c0
        /*06dc*/ 	.short	0x010b
        /*06de*/ 	.byte	0x0f
	.zero		1


	//   ....[95]....
        /*06e0*/ 	.word	0x00004a60
        /*06e4*/ 	.word	0x000000ff
        /*06e8*/ 	.word	0x00000000
        /*06ec*/ 	.short	0x0101
        /*06ee*/ 	.byte	0x10
	.zero		1


	//   ....[96]....
        /*06f0*/ 	.word	0x00004a90
        /*06f4*/ 	.word	0x000000ff
        /*06f8*/ 	.word	0x000000d8
        /*06fc*/ 	.short	0x010a
        /*06fe*/ 	.byte	0x0d
	.zero		1


	//   ....[97]....
        /*0700*/ 	.word	0x00004ca0
        /*0704*/ 	.word	0x000000ff
        /*0708*/ 	.word	0x000000c0
        /*070c*/ 	.short	0x010b
        /*070e*/ 	.byte	0x0d
	.zero		1


	//   ....[98]....
        /*0710*/ 	.word	0x00004d10
        /*0714*/ 	.word	0x000000ff
        /*0718*/ 	.word	0x00000000
        /*071c*/ 	.short	0x0101
        /*071e*/ 	.byte	0x0f
	.zero		1


	//   ....[99]....
        /*0720*/ 	.word	0x00004d60
        /*0724*/ 	.word	0x000000ff
        /*0728*/ 	.word	0x00000000
        /*072c*/ 	.short	0x010a
        /*072e*/ 	.byte	0x04
	.zero		1


	//   ....[100]....
        /*0730*/ 	.word	0x00004df0
        /*0734*/ 	.word	0x000000ff
        /*0738*/ 	.word	0x00000000
        /*073c*/ 	.short	0x010a
        /*073e*/ 	.byte	0x04
	.zero		1


	//   ....[101]....
        /*0740*/ 	.word	0x00004e90
        /*0744*/ 	.word	0x00000000
        /*0748*/ 	.word	0x00000000
        /*074c*/ 	.short	0x010a
        /*074e*/ 	.byte	0xff
	.zero		1


	//   ....[102]....
        /*0750*/ 	.word	0x00005210
        /*0754*/ 	.word	0x00000000
        /*0758*/ 	.word	0x00000100
        /*075c*/ 	.short	0x010a
        /*075e*/ 	.byte	0xff
	.zero		1


	//   ....[103]....
        /*0760*/ 	.word	0x00005320
        /*0764*/ 	.word	0x00000000
        /*0768*/ 	.word	0x00000000
        /*076c*/ 	.short	0x0101
        /*076e*/ 	.byte	0xff
	.zero		1


	//   ....[104]....
        /*0770*/ 	.word	0x00005da0
        /*0774*/ 	.word	0x00000000
        /*0778*/ 	.word	0x000000c0
        /*077c*/ 	.short	0x010a
        /*077e*/ 	.byte	0xff
	.zero		1


	//   ....[105]....
        /*0780*/ 	.word	0x00005e10
        /*0784*/ 	.word	0x00000054
        /*0788*/ 	.word	0x00000120
        /*078c*/ 	.short	0x010a
        /*078e*/ 	.byte	0xff
	.zero		1


	//   ....[106]....
        /*0790*/ 	.word	0x00005ea0
        /*0794*/ 	.word	0x00000000
        /*0798*/ 	.word	0x000000c0
        /*079c*/ 	.short	0x010a
        /*079e*/ 	.byte	0xff
	.zero		1


	//   ....[107]....
        /*07a0*/ 	.word	0x000060d0
        /*07a4*/ 	.word	0x00000054
        /*07a8*/ 	.word	0x00000120
        /*07ac*/ 	.short	0x010a
        /*07ae*/ 	.byte	0xff
	.zero		1


	//   ....[108]....
        /*07b0*/ 	.word	0x00006960
        /*07b4*/ 	.word	0x00000000
        /*07b8*/ 	.word	0x00000000
        /*07bc*/ 	.short	0x0101
        /*07be*/ 	.byte	0xff
	.zero		1


	//   ....[109]....
        /*07c0*/ 	.word	0x00006970
        /*07c4*/ 	.word	0x00000002
        /*07c8*/ 	.word	0x000000c0
        /*07cc*/ 	.short	0x010a
        /*07ce*/ 	.byte	0xff
	.zero		1


	//   ....[110]....
        /*07d0*/ 	.word	0x00006a40
        /*07d4*/ 	.word	0x00000002
        /*07d8*/ 	.word	0x000000c0
        /*07dc*/ 	.short	0x010a
        /*07de*/ 	.byte	0xff
	.zero		1


	//   ....[111]....
        /*07e0*/ 	.word	0x00006dd0
        /*07e4*/ 	.word	0x000000ff
        /*07e8*/ 	.word	0x00000000
        /*07ec*/ 	.short	0x0101
        /*07ee*/ 	.byte	0x05
	.zero		1


	//   ....[112]....
        /*07f0*/ 	.word	0x00007420
        /*07f4*/ 	.word	0x00000002
        /*07f8*/ 	.word	0x00000000
        /*07fc*/ 	.short	0x0101
        /*07fe*/ 	.byte	0xff
	.zero		1


	//   ....[113]....
        /*0800*/ 	.word	0x00007690
        /*0804*/ 	.word	0x000000ff
        /*0808*/ 	.word	0x00000000
        /*080c*/ 	.short	0x0101
        /*080e*/ 	.byte	0x04
	.zero		1


	//   ....[114]....
        /*0810*/ 	.word	0x000076b0
        /*0814*/ 	.word	0x00000003
        /*0818*/ 	.word	0x00000170
        /*081c*/ 	.short	0x010a
        /*081e*/ 	.byte	0xff
	.zero		1


	//   ....[115]....
        /*0820*/ 	.word	0x00007710
        /*0824*/ 	.word	0x00000002
        /*0828*/ 	.word	0x00000060
        /*082c*/ 	.short	0x010a
        /*082e*/ 	.byte	0xff
	.zero		1


	//   ....[116]....
        /*0830*/ 	.word	0x00007770
        /*0834*/ 	.word	0x00000002
        /*0838*/ 	.word	0x00000060
        /*083c*/ 	.short	0x010a
        /*083e*/ 	.byte	0xff
	.zero		1


	//   ....[117]....
        /*0840*/ 	.word	0x000077c0
        /*0844*/ 	.word	0x00000002
        /*0848*/ 	.word	0x00000100
        /*084c*/ 	.short	0x010a
        /*084e*/ 	.byte	0xff
	.zero		1


	//   ....[118]....
        /*0850*/ 	.word	0x00007820
        /*0854*/ 	.word	0x00000000
        /*0858*/ 	.word	0x00000000
        /*085c*/ 	.short	0x010a
        /*085e*/ 	.byte	0xff
	.zero		1


	//   ....[119]....
        /*0860*/ 	.word	0x00007880
        /*0864*/ 	.word	0x00000000
        /*0868*/ 	.word	0x00000000
        /*086c*/ 	.short	0x010a
        /*086e*/ 	.byte	0xff
	.zero		1


	//   ....[120]....
        /*0870*/ 	.word	0x000078e0
        /*0874*/ 	.word	0x00000000
        /*0878*/ 	.word	0x00000000
        /*087c*/ 	.short	0x010a
        /*087e*/ 	.byte	0xff
	.zero		1


	//   ....[121]....
        /*0880*/ 	.word	0x00007940
        /*0884*/ 	.word	0x00000000
        /*0888*/ 	.word	0x00000000
        /*088c*/ 	.short	0x010a
        /*088e*/ 	.byte	0xff
	.zero		1


	//   ....[122]....
        /*0890*/ 	.word	0x000079a0
        /*0894*/ 	.word	0x00000000
        /*0898*/ 	.word	0x00000000
        /*089c*/ 	.short	0x010a
        /*089e*/ 	.byte	0xff
	.zero		1


	//   ....[123]....
        /*08a0*/ 	.word	0x00007a00
        /*08a4*/ 	.word	0x00000000
        /*08a8*/ 	.word	0x00000000
        /*08ac*/ 	.short	0x010a
        /*08ae*/ 	.byte	0xff
	.zero		1


	//   ....[124]....
        /*08b0*/ 	.word	0x00007a60
        /*08b4*/ 	.word	0x00000000
        /*08b8*/ 	.word	0x00000000
        /*08bc*/ 	.short	0x010a
        /*08be*/ 	.byte	0xff
	.zero		1


	//   ....[125]....
        /*08c0*/ 	.word	0x00007ac0
        /*08c4*/ 	.word	0x00000000
        /*08c8*/ 	.word	0x00000000
        /*08cc*/ 	.short	0x010a
        /*08ce*/ 	.byte	0xff
	.zero		1


	//   ....[126]....
        /*08d0*/ 	.word	0x00007b20
        /*08d4*/ 	.word	0x00000000
        /*08d8*/ 	.word	0x00000000
        /*08dc*/ 	.short	0x010a
        /*08de*/ 	.byte	0xff
	.zero		1


	//   ....[127]....
        /*08e0*/ 	.word	0x00007b80
        /*08e4*/ 	.word	0x00000000
        /*08e8*/ 	.word	0x00000000
        /*08ec*/ 	.short	0x010a
        /*08ee*/ 	.byte	0xff
	.zero		1


	//   ....[128]....
        /*08f0*/ 	.word	0x00007be0
        /*08f4*/ 	.word	0x00000000
        /*08f8*/ 	.word	0x00000000
        /*08fc*/ 	.short	0x010a
        /*08fe*/ 	.byte	0xff
	.zero		1


	//   ....[129]....
        /*0900*/ 	.word	0x00007c30
        /*0904*/ 	.word	0x00000000
        /*0908*/ 	.word	0x00000160
        /*090c*/ 	.short	0x010a
        /*090e*/ 	.byte	0xff
	.zero		1


	//   ....[130]....
        /*0910*/ 	.word	0x00007c90
        /*0914*/ 	.word	0x00000000
        /*0918*/ 	.word	0x00000110
        /*091c*/ 	.short	0x010a
        /*091e*/ 	.byte	0xff
	.zero		1


	//   ....[131]....
        /*0920*/ 	.word	0x00007ce0
        /*0924*/ 	.word	0x00000000
        /*0928*/ 	.word	0x00000100
        /*092c*/ 	.short	0x010a
        /*092e*/ 	.byte	0xff
	.zero		1


	//   ....[132]....
        /*0930*/ 	.word	0x00007d40
        /*0934*/ 	.word	0x00000000
        /*0938*/ 	.word	0x00000110
        /*093c*/ 	.short	0x010a
        /*093e*/ 	.byte	0xff
	.zero		1


	//   ....[133]....
        /*0940*/ 	.word	0x00007d90
        /*0944*/ 	.word	0x00000000
        /*0948*/ 	.word	0x00000100
        /*094c*/ 	.short	0x010a
        /*094e*/ 	.byte	0xff
	.zero		1


	//   ....[134]....
        /*0950*/ 	.word	0x00007df0
        /*0954*/ 	.word	0x00000003
        /*0958*/ 	.word	0x00000140
        /*095c*/ 	.short	0x010a
        /*095e*/ 	.byte	0xff
	.zero		1


	//   ....[135]....
        /*0960*/ 	.word	0x00007e50
        /*0964*/ 	.word	0x00000000
        /*0968*/ 	.word	0x00000000
        /*096c*/ 	.short	0x010a
        /*096e*/ 	.byte	0xff
	.zero		1


	//   ....[136]....
        /*0970*/ 	.word	0x00007eb0
        /*0974*/ 	.word	0x00000000
        /*0978*/ 	.word	0x00000000
        /*097c*/ 	.short	0x010a
        /*097e*/ 	.byte	0xff
	.zero		1


	//   ....[137]....
        /*0980*/ 	.word	0x00007f10
        /*0984*/ 	.word	0x00000000
        /*0988*/ 	.word	0x00000000
        /*098c*/ 	.short	0x010a
        /*098e*/ 	.byte	0xff
	.zero		1


	//   ....[138]....
        /*0990*/ 	.word	0x00007f70
        /*0994*/ 	.word	0x00000000
        /*0998*/ 	.word	0x00000000
        /*099c*/ 	.short	0x010a
        /*099e*/ 	.byte	0xff
	.zero		1


	//   ....[139]....
        /*09a0*/ 	.word	0x00007fd0
        /*09a4*/ 	.word	0x00000000
        /*09a8*/ 	.word	0x00000000
        /*09ac*/ 	.short	0x010a
        /*09ae*/ 	.byte	0xff
	.zero		1


	//   ....[140]....
        /*09b0*/ 	.word	0x00008020
        /*09b4*/ 	.word	0x00000000
        /*09b8*/ 	.word	0x00000100
        /*09bc*/ 	.short	0x010a
        /*09be*/ 	.byte	0xff
	.zero		1


	//   ....[141]....
        /*09c0*/ 	.word	0x00008080
        /*09c4*/ 	.word	0x00000000
        /*09c8*/ 	.word	0x000000f8
        /*09cc*/ 	.short	0x010a
        /*09ce*/ 	.byte	0xff
	.zero		1


	//   ....[142]....
        /*09d0*/ 	.word	0x000080e0
        /*09d4*/ 	.word	0x00000000
        /*09d8*/ 	.word	0x000000d8
        /*09dc*/ 	.short	0x010a
        /*09de*/ 	.byte	0xff
	.zero		1


	//   ....[143]....
        /*09e0*/ 	.word	0x00008140
        /*09e4*/ 	.word	0x00000003
        /*09e8*/ 	.word	0x000000d8
        /*09ec*/ 	.short	0x010a
        /*09ee*/ 	.byte	0xff
	.zero		1


	//   ....[144]....
        /*09f0*/ 	.word	0x000081a0
        /*09f4*/ 	.word	0x00000000
        /*09f8*/ 	.word	0x00000000
        /*09fc*/ 	.short	0x010a
        /*09fe*/ 	.byte	0xff
	.zero		1


	//   ....[145]....
        /*0a00*/ 	.word	0x00008200
        /*0a04*/ 	.word	0x00000000
        /*0a08*/ 	.word	0x00000000
        /*0a0c*/ 	.short	0x010a
        /*0a0e*/ 	.byte	0xff
	.zero		1


	//   ....[146]....
        /*0a10*/ 	.word	0x00008250
        /*0a14*/ 	.word	0x00000000
        /*0a18*/ 	.word	0x00000100
        /*0a1c*/ 	.short	0x010a
        /*0a1e*/ 	.byte	0xff
	.zero		1


	//   ....[147]....
        /*0a20*/ 	.word	0x000082a0
        /*0a24*/ 	.word	0x00000000
        /*0a28*/ 	.word	0x000000c0
        /*0a2c*/ 	.short	0x010a
        /*0a2e*/ 	.byte	0xff
	.zero		1


	//   ....[148]....
        /*0a30*/ 	.word	0x000082f0
        /*0a34*/ 	.word	0x00000054
        /*0a38*/ 	.word	0x00000120
        /*0a3c*/ 	.short	0x010a
        /*0a3e*/ 	.byte	0xff
	.zero		1


	//   ....[149]....
        /*0a40*/ 	.word	0x00008340
        /*0a44*/ 	.word	0x00000002
        /*0a48*/ 	.word	0x000000c0
        /*0a4c*/ 	.short	0x010a
        /*0a4e*/ 	.byte	0xff
	.zero		1


	//----- nvinfo : EIATTR_NUM_MBARRIERS
	.align		4
.L_47:
        /*0a50*/ 	.byte	0x03, 0x38
        /*0a52*/ 	.short	0x0030


	//----- nvinfo : EIATTR_EXIT_INSTR_OFFSETS
	.align		4
        /*0a54*/ 	.byte	0x04, 0x1c
        /*0a56*/ 	.short	(.L_49 - .L_48)


	//   ....[0]....
.L_48:
        /*0a58*/ 	.word	0x00002b40


	//   ....[1]....
        /*0a5c*/ 	.word	0x00003030


	//   ....[2]....
        /*0a60*/ 	.word	0x00003090


	//   ....[3]....
        /*0a64*/ 	.word	0x00003ff0


	//   ....[4]....
        /*0a68*/ 	.word	0x00004ec0


	//   ....[5]....
        /*0a6c*/ 	.word	0x00004f00


	//   ....[6]....
        /*0a70*/ 	.word	0x00007580


	//   ....[7]....
        /*0a74*/ 	.word	0x00007600


	//   ....[8]....
        /*0a78*/ 	.word	0x00007630


	//   ....[9]....
        /*0a7c*/ 	.word	0x000076a0


	//----- nvinfo : EIATTR_MAX_THREADS
	.align		4
.L_49:
        /*0a80*/ 	.byte	0x04, 0x05
        /*0a82*/ 	.short	(.L_51 - .L_50)
.L_50:
        /*0a84*/ 	.word	0x00000100
        /*0a88*/ 	.word	0x00000001
        /*0a8c*/ 	.word	0x00000001


	//----- nvinfo : EIATTR_CRS_STACK_SIZE
	.align		4
.L_51:
        /*0a90*/ 	.byte	0x04, 0x1e
        /*0a92*/ 	.short	(.L_53 - .L_52)
.L_52:
        /*0a94*/ 	.word	0x00000000


	//----- nvinfo : EIATTR_CBANK_PARAM_SIZE
	.align		4
.L_53:
        /*0a98*/ 	.byte	0x03, 0x19
        /*0a9a*/ 	.short	0x0800


	//----- nvinfo : EIATTR_PARAM_CBANK
	.align		4
        /*0a9c*/ 	.byte	0x04, 0x0a
        /*0a9e*/ 	.short	(.L_55 - .L_54)
	.align		4
.L_54:
        /*0aa0*/ 	.word	index@(.nv.constant0._ZN7cutlass13device_kernelINS_4gemm6kernel13GemmUniversalIN4cute5tupleIJiiiiEEENS1_10collective13CollectiveMmaINS1_35MainloopSm100TmaUmmaWarpSpecializedILi12ELi2ELi4ENS5_IJNS4_1CILi1EEESB_SB_EEEEENS5_IJNSA_ILi64EEESE_NSA_ILi32EEEEEENS_10tfloat32_tENS5_IJSB_llEEESH_NS5_IJlSB_lEEENS4_8TiledMMAINS4_8MMA_AtomIJNS4_17SM100_MMA_TF32_SSISH_SH_fLi64ELi64ELNS4_4UMMA5MajorE1ELSO_0ELNSN_7ScaleInE0ELSP_0EEEEEENS4_6LayoutISC_NS5_IJNSA_ILi0EEEST_ST_EEEEENS5_IJNS4_10UnderscoreESW_SW_EEEEENS4_13SM90_TMA_LOADENS4_14ComposedLayoutINS4_7SwizzleILi2ELi5ELi2EEENS4_18smem_ptr_flag_bitsILi32EEENSS_INS5_IJSF_NSA_ILi4EEEEEENS5_IJSB_SF_EEEEEEEvNS4_8identityESZ_NS10_INS11_ILi3ELi4ELi3EEES14_NSS_INS5_IJNSA_ILi8EEESF_EEENS5_IJSF_SB_EEEEEEEvS1A_EENS_8epilogue10collective18CollectiveEpilogueINS1I_23Sm100TmaWarpSpecializedILi3ELi2ELi16ELb1ELb0EEEJSG_NS5_IJNSS_ISE_SB_EENSS_ISF_SB_EEEEESH_SJ_SH_SJ_NS1I_6fusion15FusionCallbacksIS1M_NS1Q_17LinearCombinationISH_fSH_fLNS_15FloatRoundStyleE2EEESG_S1P_JEEENS4_5SM1004TMEM4LOAD26SM100_TMEM_LOAD_16dp128b8xESZ_S1G_NS4_17SM75_U32x4_LDSM_NENS4_14SM90_TMA_STOREES1G_NS4_17SM90_U32x4_STSM_NENS4_39AutoVectorizingCopyWithAssumedAlignmentILi128EEEEEEvvEEEEvNT_6ParamsE)
        /*0aa4*/ 	.short	0x0380
        /*0aa6*/ 	.short	0x0800


	//----- nvinfo : EIATTR_SW_WAR
	.align		4
.L_55:
        /*0aa8*/ 	.byte	0x04, 0x36
        /*0aaa*/ 	.short	(.L_57 - .L_56)
.L_56:
        /*0aac*/ 	.word	0x00000008
.L_57:


//--------------------- .nv.callgraph             --------------------------
	.section	.nv.callgraph,"",@"SHT_CUDA_CALLGRAPH"
	.align	4
	.sectionentsize	8
	.align		4
        /*0000*/ 	.word	0x00000000
	.align		4
        /*0004*/ 	.word	0xffffffff
	.align		4
        /*0008*/ 	.word	index@(_ZN7cutlass13device_kernelINS_4gemm6kernel13GemmUniversalIN4cute5tupleIJiiiiEEENS1_10collective13CollectiveMmaINS1_35MainloopSm100TmaUmmaWarpSpecializedILi12ELi2ELi4ENS5_IJNS4_1CILi1EEESB_SB_EEEEENS5_IJNSA_ILi64EEESE_NSA_ILi32EEEEEENS_10tfloat32_tENS5_IJSB_llEEESH_NS5_IJlSB_lEEENS4_8TiledMMAINS4_8MMA_AtomIJNS4_17SM100_MMA_TF32_SSISH_SH_fLi64ELi64ELNS4_4UMMA5MajorE1ELSO_0ELNSN_7ScaleInE0ELSP_0EEEEEENS4_6LayoutISC_NS5_IJNSA_ILi0EEEST_ST_EEEEENS5_IJNS4_10UnderscoreESW_SW_EEEEENS4_13SM90_TMA_LOADENS4_14ComposedLayoutINS4_7SwizzleILi2ELi5ELi2EEENS4_18smem_ptr_flag_bitsILi32EEENSS_INS5_IJSF_NSA_ILi4EEEEEENS5_IJSB_SF_EEEEEEEvNS4_8identityESZ_NS10_INS11_ILi3ELi4ELi3EEES14_NSS_INS5_IJNSA_ILi8EEESF_EEENS5_IJSF_SB_EEEEEEEvS1A_EENS_8epilogue10collective18CollectiveEpilogueINS1I_23Sm100TmaWarpSpecializedILi3ELi2ELi16ELb1ELb0EEEJSG_NS5_IJNSS_ISE_SB_EENSS_ISF_SB_EEEEESH_SJ_SH_SJ_NS1I_6fusion15FusionCallbacksIS1M_NS1Q_17LinearCombinationISH_fSH_fLNS_15FloatRoundStyleE2EEESG_S1P_JEEENS4_5SM1004TMEM4LOAD26SM100_TMEM_LOAD_16dp128b8xESZ_S1G_NS4_17SM75_U32x4_LDSM_NENS4_14SM90_TMA_STOREES1G_NS4_17SM90_U32x4_STSM_NENS4_39AutoVectorizingCopyWithAssumedAlignmentILi128EEEEEEvvEEEEvNT_6ParamsE)
	.align		4
        /*000c*/ 	.word	index@(__assertfail)
	.align		4
        /*0010*/ 	.word	0x00000000
	.align		4
        /*0014*/ 	.word	0xfffffffe
	.align		4
        /*0018*/ 	.word	0x00000000
	.align		4
        /*001c*/ 	.word	0xfffffffd
	.align		4
        /*0020*/ 	.word	0x00000000
	.align		4
        /*0024*/ 	.word	0xfffffffc


//--------------------- .nv.constant4             --------------------------
	.section	.nv.constant4,"a",@progbits
	.align	8
	.align		8
.nv.constant4:
        /*0000*/ 	.dword	__assertfail
	.align		8
        /*0008*/ 	.dword	__unnamed_1
	.align		8
        /*0010*/ 	.dword	__unnamed_2
	.align		8
        /*0018*/ 	.dword	_ZN40_INTERNAL_cac20c8e_4_k_cu_f1a9aecc_295514cuda3std3__45__cpo5beginE
	.align		8
        /*0020*/ 	.dword	_ZN40_INTERNAL_cac20c8e_4_k_cu_f1a9aecc_295514cuda3std3__45__cpo3endE
	.align		8
        /*0028*/ 	.dword	_ZN40_INTERNAL_cac20c8e_4_k_cu_f1a9aecc_295514cuda3std3__45__cpo6cbeginE
	.align		8
        /*0030*/ 	.dword	_ZN40_INTERNAL_cac20c8e_4_k_cu_f1a9aecc_295514cuda3std3__45__cpo4cendE
	.align		8
        /*0038*/ 	.dword	_ZN40_INTERNAL_cac20c8e_4_k_cu_f1a9aecc_295514cuda3std3__442_GLOBAL__N__cac20c8e_4_k_cu_f1a9aecc_295516ignoreE
	.align		8
        /*0040*/ 	.dword	_ZN40_INTERNAL_cac20c8e_4_k_cu_f1a9aecc_295514cuda3std3__419piecewise_constructE
	.align		8
        /*0048*/ 	.dword	_ZN40_INTERNAL_cac20c8e_4_k_cu_f1a9aecc_295514cuda3std3__48in_placeE
	.align		8
        /*0050*/ 	.dword	_ZN40_INTERNAL_cac20c8e_4_k_cu_f1a9aecc_295514cuda3std6ranges3__45__cpo4swapE
	.align		8
        /*0058*/ 	.dword	_ZN40_INTERNAL_cac20c8e_4_k_cu_f1a9aecc_295514cuda3std6ranges3__45__cpo9iter_moveE
	.align		8
        /*0060*/ 	.dword	_ZN40_INTERNAL_cac20c8e_4_k_cu_f1a9aecc_295514cute7productE
	.align		8
        /*0068*/ 	.dword	_ZN40_INTERNAL_cac20c8e_4_k_cu_f1a9aecc_295514cute1_E
	.align		8
        /*0070*/ 	.dword	$str$25
	.align		8
        /*0078*/ 	.dword	$str$26
	.align		8
        /*0080*/ 	.dword	$str$27
	.align		8
        /*0088*/ 	.dword	$str$28


//--------------------- .text._ZN7cutlass13device_kernelINS_4gemm6kernel13GemmUniversalIN4cute5tupleIJiiiiEEENS1_10collective13CollectiveMmaINS1_35MainloopSm100TmaUmmaWarpSpecializedILi12ELi2ELi4ENS5_IJNS4_1CILi1EEESB_SB_EEEEENS5_IJNSA_ILi64EEESE_NSA_ILi32EEEEEENS_10tfloat32_tENS5_IJSB_llEEESH_NS5_IJlSB_lEEENS4_8TiledMMAINS4_8MMA_AtomIJNS4_17SM100_MMA_TF32_SSISH_SH_fLi64ELi64ELNS4_4UMMA5MajorE1ELSO_0ELNSN_7ScaleInE0ELSP_0EEEEEENS4_6LayoutISC_NS5_IJNSA_ILi0EEEST_ST_EEEEENS5_IJNS4_10UnderscoreESW_SW_EEEEENS4_13SM90_TMA_LOADENS4_14ComposedLayoutINS4_7SwizzleILi2ELi5ELi2EEENS4_18smem_ptr_flag_bitsILi32EEENSS_INS5_IJSF_NSA_ILi4EEEEEENS5_IJSB_SF_EEEEEEEvNS4_8identityESZ_NS10_INS11_ILi3ELi4ELi3EEES14_NSS_INS5_IJNSA_ILi8EEESF_EEENS5_IJSF_SB_EEEEEEEvS1A_EENS_8epilogue10collective18CollectiveEpilogueINS1I_23Sm100TmaWarpSpecializedILi3ELi2ELi16ELb1ELb0EEEJSG_NS5_IJNSS_ISE_SB_EENSS_ISF_SB_EEEEESH_SJ_SH_SJ_NS1I_6fusion15FusionCallbacksIS1M_NS1Q_17LinearCombinationISH_fSH_fLNS_15FloatRoundStyleE2EEESG_S1P_JEEENS4_5SM1004TMEM4LOAD26SM100_TMEM_LOAD_16dp128b8xESZ_S1G_NS4_17SM75_U32x4_LDSM_NENS4_14SM90_TMA_STOREES1G_NS4_17SM90_U32x4_STSM_NENS4_39AutoVectorizingCopyWithAssumedAlignmentILi128EEEEEEvvEEEEvNT_6ParamsE --------------------------
	.section	.text._ZN7cutlass13device_kernelINS_4gemm6kernel13GemmUniversalIN4cute5tupleIJiiiiEEENS1_10collective13CollectiveMmaINS1_35MainloopSm100TmaUmmaWarpSpecializedILi12ELi2ELi4ENS5_IJNS4_1CILi1EEESB_SB_EEEEENS5_IJNSA_ILi64EEESE_NSA_ILi32EEEEEENS_10tfloat32_tENS5_IJSB_llEEESH_NS5_IJlSB_lEEENS4_8TiledMMAINS4_8MMA_AtomIJNS4_17SM100_MMA_TF32_SSISH_SH_fLi64ELi64ELNS4_4UMMA5MajorE1ELSO_0ELNSN_7ScaleInE0ELSP_0EEEEEENS4_6LayoutISC_NS5_IJNSA_ILi0EEEST_ST_EEEEENS5_IJNS4_10UnderscoreESW_SW_EEEEENS4_13SM90_TMA_LOADENS4_14ComposedLayoutINS4_7SwizzleILi2ELi5ELi2EEENS4_18smem_ptr_flag_bitsILi32EEENSS_INS5_IJSF_NSA_ILi4EEEEEENS5_IJSB_SF_EEEEEEEvNS4_8identityESZ_NS10_INS11_ILi3ELi4ELi3EEES14_NSS_INS5_IJNSA_ILi8EEESF_EEENS5_IJSF_SB_EEEEEEEvS1A_EENS_8epilogue10collective18CollectiveEpilogueINS1I_23Sm100TmaWarpSpecializedILi3ELi2ELi16ELb1ELb0EEEJSG_NS5_IJNSS_ISE_SB_EENSS_ISF_SB_EEEEESH_SJ_SH_SJ_NS1I_6fusion15FusionCallbacksIS1M_NS1Q_17LinearCombinationISH_fSH_fLNS_15FloatRoundStyleE2EEESG_S1P_JEEENS4_5SM1004TMEM4LOAD26SM100_TMEM_LOAD_16dp128b8xESZ_S1G_NS4_17SM75_U32x4_LDSM_NENS4_14SM90_TMA_STOREES1G_NS4_17SM90_U32x4_STSM_NENS4_39AutoVectorizingCopyWithAssumedAlignmentILi128EEEEEEvvEEEEvNT_6ParamsE,"ax",@progbits
	.align	128
.text._ZN7cutlass13device_kernelINS_4gemm6kernel13GemmUniversalIN4cute5tupleIJiiiiEEENS1_10collective13CollectiveMmaINS1_35MainloopSm100TmaUmmaWarpSpecializedILi12ELi2ELi4ENS5_IJNS4_1CILi1EEESB_SB_EEEEENS5_IJNSA_ILi64EEESE_NSA_ILi32EEEEEENS_10tfloat32_tENS5_IJSB_llEEESH_NS5_IJlSB_lEEENS4_8TiledMMAINS4_8MMA_AtomIJNS4_17SM100_MMA_TF32_SSISH_SH_fLi64ELi64ELNS4_4UMMA5MajorE1ELSO_0ELNSN_7ScaleInE0ELSP_0EEEEEENS4_6LayoutISC_NS5_IJNSA_ILi0EEEST_ST_EEEEENS5_IJNS4_10UnderscoreESW_SW_EEEEENS4_13SM90_TMA_LOADENS4_14ComposedLayoutINS4_7SwizzleILi2ELi5ELi2EEENS4_18smem_ptr_flag_bitsILi32EEENSS_INS5_IJSF_NSA_ILi4EEEEEENS5_IJSB_SF_EEEEEEEvNS4_8identityESZ_NS10_INS11_ILi3ELi4ELi3EEES14_NSS_INS5_IJNSA_ILi8EEESF_EEENS5_IJSF_SB_EEEEEEEvS1A_EENS_8epilogue10collective18CollectiveEpilogueINS1I_23Sm100TmaWarpSpecializedILi3ELi2ELi16ELb1ELb0EEEJSG_NS5_IJNSS_ISE_SB_EENSS_ISF_SB_EEEEESH_SJ_SH_SJ_NS1I_6fusion15FusionCallbacksIS1M_NS1Q_17LinearCombinationISH_fSH_fLNS_15FloatRoundStyleE2EEESG_S1P_JEEENS4_5SM1004TMEM4LOAD26SM100_TMEM_LOAD_16dp128b8xESZ_S1G_NS4_17SM75_U32x4_LDSM_NENS4_14SM90_TMA_STOREES1G_NS4_17SM90_U32x4_STSM_NENS4_39AutoVectorizingCopyWithAssumedAlignmentILi128EEEEEEvvEEEEvNT_6ParamsE:
        .type           _ZN7cutlass13device_kernelINS_4gemm6kernel13GemmUniversalIN4cute5tupleIJiiiiEEENS1_10collective13CollectiveMmaINS1_35MainloopSm100TmaUmmaWarpSpecializedILi12ELi2ELi4ENS5_IJNS4_1CILi1EEESB_SB_EEEEENS5_IJNSA_ILi64EEESE_NSA_ILi32EEEEEENS_10tfloat32_tENS5_IJSB_llEEESH_NS5_IJlSB_lEEENS4_8TiledMMAINS4_8MMA_AtomIJNS4_17SM100_MMA_TF32_SSISH_SH_fLi64ELi64ELNS4_4UMMA5MajorE1ELSO_0ELNSN_7ScaleInE0ELSP_0EEEEEENS4_6LayoutISC_NS5_IJNSA_ILi0EEEST_ST_EEEEENS5_IJNS4_10UnderscoreESW_SW_EEEEENS4_13SM90_TMA_LOADENS4_14ComposedLayoutINS4_7SwizzleILi2ELi5ELi2EEENS4_18smem_ptr_flag_bitsILi32EEENSS_INS5_IJSF_NSA_ILi4EEEEEENS5_IJSB_SF_EEEEEEEvNS4_8identityESZ_NS10_INS11_ILi3ELi4ELi3EEES14_NSS_INS5_IJNSA_ILi8EEESF_EEENS5_IJSF_SB_EEEEEEEvS1A_EENS_8epilogue10collective18CollectiveEpilogueINS1I_23Sm100TmaWarpSpecializedILi3ELi2ELi16ELb1ELb0EEEJSG_NS5_IJNSS_ISE_SB_EENSS_ISF_SB_EEEEESH_SJ_SH_SJ_NS1I_6fusion15FusionCallbacksIS1M_NS1Q_17LinearCombinationISH_fSH_fLNS_15FloatRoundStyleE2EEESG_S1P_JEEENS4_5SM1004TMEM4LOAD26SM100_TMEM_LOAD_16dp128b8xESZ_S1G_NS4_17SM75_U32x4_LDSM_NENS4_14SM90_TMA_STOREES1G_NS4_17SM90_U32x4_STSM_NENS4_39AutoVectorizingCopyWithAssumedAlignmentILi128EEEEEEvvEEEEvNT_6ParamsE,@function
        .size           _ZN7cutlass13device_kernelINS_4gemm6kernel13GemmUniversalIN4cute5tupleIJiiiiEEENS1_10collective13CollectiveMmaINS1_35MainloopSm100TmaUmmaWarpSpecializedILi12ELi2ELi4ENS5_IJNS4_1CILi1EEESB_SB_EEEEENS5_IJNSA_ILi64EEESE_NSA_ILi32EEEEEENS_10tfloat32_tENS5_IJSB_llEEESH_NS5_IJlSB_lEEENS4_8TiledMMAINS4_8MMA_AtomIJNS4_17SM100_MMA_TF32_SSISH_SH_fLi64ELi64ELNS4_4UMMA5MajorE1ELSO_0ELNSN_7ScaleInE0ELSP_0EEEEEENS4_6LayoutISC_NS5_IJNSA_ILi0EEEST_ST_EEEEENS5_IJNS4_10UnderscoreESW_SW_EEEEENS4_13SM90_TMA_LOADENS4_14ComposedLayoutINS4_7SwizzleILi2ELi5ELi2EEENS4_18smem_ptr_flag_bitsILi32EEENSS_INS5_IJSF_NSA_ILi4EEEEEENS5_IJSB_SF_EEEEEEEvNS4_8identityESZ_NS10_INS11_ILi3ELi4ELi3EEES14_NSS_INS5_IJNSA_ILi8EEESF_EEENS5_IJSF_SB_EEEEEEEvS1A_EENS_8epilogue10collective18CollectiveEpilogueINS1I_23Sm100TmaWarpSpecializedILi3ELi2ELi16ELb1ELb0EEEJSG_NS5_IJNSS_ISE_SB_EENSS_ISF_SB_EEEEESH_SJ_SH_SJ_NS1I_6fusion15FusionCallbacksIS1M_NS1Q_17LinearCombinationISH_fSH_fLNS_15FloatRoundStyleE2EEESG_S1P_JEEENS4_5SM1004TMEM4LOAD26SM100_TMEM_LOAD_16dp128b8xESZ_S1G_NS4_17SM75_U32x4_LDSM_NENS4_14SM90_TMA_STOREES1G_NS4_17SM90_U32x4_STSM_NENS4_39AutoVectorizingCopyWithAssumedAlignmentILi128EEEEEEvvEEEEvNT_6ParamsE,(.L_x_179 - _ZN7cutlass13device_kernelINS_4gemm6kernel13GemmUniversalIN4cute5tupleIJiiiiEEENS1_10collective13CollectiveMmaINS1_35MainloopSm100TmaUmmaWarpSpecializedILi12ELi2ELi4ENS5_IJNS4_1CILi1EEESB_SB_EEEEENS5_IJNSA_ILi64EEESE_NSA_ILi32EEEEEENS_10tfloat32_tENS5_IJSB_llEEESH_NS5_IJlSB_lEEENS4_8TiledMMAINS4_8MMA_AtomIJNS4_17SM100_MMA_TF32_SSISH_SH_fLi64ELi64ELNS4_4UMMA5MajorE1ELSO_0ELNSN_7ScaleInE0ELSP_0EEEEEENS4_6LayoutISC_NS5_IJNSA_ILi0EEEST_ST_EEEEENS5_IJNS4_10UnderscoreESW_SW_EEEEENS4_13SM90_TMA_LOADENS4_14ComposedLayoutINS4_7SwizzleILi2ELi5ELi2EEENS4_18smem_ptr_flag_bitsILi32EEENSS_INS5_IJSF_NSA_ILi4EEEEEENS5_IJSB_SF_EEEEEEEvNS4_8identityESZ_NS10_INS11_ILi3ELi4ELi3EEES14_NSS_INS5_IJNSA_ILi8EEESF_EEENS5_IJSF_SB_EEEEEEEvS1A_EENS_8epilogue10collective18CollectiveEpilogueINS1I_23Sm100TmaWarpSpecializedILi3ELi2ELi16ELb1ELb0EEEJSG_NS5_IJNSS_ISE_SB_EENSS_ISF_SB_EEEEESH_SJ_SH_SJ_NS1I_6fusion15FusionCallbacksIS1M_NS1Q_17LinearCombinationISH_fSH_fLNS_15FloatRoundStyleE2EEESG_S1P_JEEENS4_5SM1004TMEM4LOAD26SM100_TMEM_LOAD_16dp128b8xESZ_S1G_NS4_17SM75_U32x4_LDSM_NENS4_14SM90_TMA_STOREES1G_NS4_17SM90_U32x4_STSM_NENS4_39AutoVectorizingCopyWithAssumedAlignmentILi128EEEEEEvvEEEEvNT_6ParamsE)
        .other          _ZN7cutlass13device_kernelINS_4gemm6kernel13GemmUniversalIN4cute5tupleIJiiiiEEENS1_10collective13CollectiveMmaINS1_35MainloopSm100TmaUmmaWarpSpecializedILi12ELi2ELi4ENS5_IJNS4_1CILi1EEESB_SB_EEEEENS5_IJNSA_ILi64EEESE_NSA_ILi32EEEEEENS_10tfloat32_tENS5_IJSB_llEEESH_NS5_IJlSB_lEEENS4_8TiledMMAINS4_8MMA_AtomIJNS4_17SM100_MMA_TF32_SSISH_SH_fLi64ELi64ELNS4_4UMMA5MajorE1ELSO_0ELNSN_7ScaleInE0ELSP_0EEEEEENS4_6LayoutISC_NS5_IJNSA_ILi0EEEST_ST_EEEEENS5_IJNS4_10UnderscoreESW_SW_EEEEENS4_13SM90_TMA_LOADENS4_14ComposedLayoutINS4_7SwizzleILi2ELi5ELi2EEENS4_18smem_ptr_flag_bitsILi32EEENSS_INS5_IJSF_NSA_ILi4EEEEEENS5_IJSB_SF_EEEEEEEvNS4_8identityESZ_NS10_INS11_ILi3ELi4ELi3EEES14_NSS_INS5_IJNSA_ILi8EEESF_EEENS5_IJSF_SB_EEEEEEEvS1A_EENS_8epilogue10collective18CollectiveEpilogueINS1I_23Sm100TmaWarpSpecializedILi3ELi2ELi16ELb1ELb0EEEJSG_NS5_IJNSS_ISE_SB_EENSS_ISF_SB_EEEEESH_SJ_SH_SJ_NS1I_6fusion15FusionCallbacksIS1M_NS1Q_17LinearCombinationISH_fSH_fLNS_15FloatRoundStyleE2EEESG_S1P_JEEENS4_5SM1004TMEM4LOAD26SM100_TMEM_LOAD_16dp128b8xESZ_S1G_NS4_17SM75_U32x4_LDSM_NENS4_14SM90_TMA_STOREES1G_NS4_17SM90_U32x4_STSM_NENS4_39AutoVectorizingCopyWithAssumedAlignmentILi128EEEEEEvvEEEEvNT_6ParamsE,@"STO_CUDA_ENTRY STV_DEFAULT"
_ZN7cutlass13device_kernelINS_4gemm6kernel13GemmUniversalIN4cute5tupleIJiiiiEEENS1_10collective13CollectiveMmaINS1_35MainloopSm100TmaUmmaWarpSpecializedILi12ELi2ELi4ENS5_IJNS4_1CILi1EEESB_SB_EEEEENS5_IJNSA_ILi64EEESE_NSA_ILi32EEEEEENS_10tfloat32_tENS5_IJSB_llEEESH_NS5_IJlSB_lEEENS4_8TiledMMAINS4_8MMA_AtomIJNS4_17SM100_MMA_TF32_SSISH_SH_fLi64ELi64ELNS4_4UMMA5MajorE1ELSO_0ELNSN_7ScaleInE0ELSP_0EEEEEENS4_6LayoutISC_NS5_IJNSA_ILi0EEEST_ST_EEEEENS5_IJNS4_10UnderscoreESW_SW_EEEEENS4_13SM90_TMA_LOADENS4_14ComposedLayoutINS4_7SwizzleILi2ELi5ELi2EEENS4_18smem_ptr_flag_bitsILi32EEENSS_INS5_IJSF_NSA_ILi4EEEEEENS5_IJSB_SF_EEEEEEEvNS4_8identityESZ_NS10_INS11_ILi3ELi4ELi3EEES14_NSS_INS5_IJNSA_ILi8EEESF_EEENS5_IJSF_SB_EEEEEEEvS1A_EENS_8epilogue10collective18CollectiveEpilogueINS1I_23Sm100TmaWarpSpecializedILi3ELi2ELi16ELb1ELb0EEEJSG_NS5_IJNSS_ISE_SB_EENSS_ISF_SB_EEEEESH_SJ_SH_SJ_NS1I_6fusion15FusionCallbacksIS1M_NS1Q_17LinearCombinationISH_fSH_fLNS_15FloatRoundStyleE2EEESG_S1P_JEEENS4_5SM1004TMEM4LOAD26SM100_TMEM_LOAD_16dp128b8xESZ_S1G_NS4_17SM75_U32x4_LDSM_NENS4_14SM90_TMA_STOREES1G_NS4_17SM90_U32x4_STSM_NENS4_39AutoVectorizingCopyWithAssumedAlignmentILi128EEEEEEvvEEEEvNT_6ParamsE:
[----:B------:R-:W1:Y:S01]  /*0000*/  LDC R1, c[0x0][0x37c] ;  /* 0x0000df00ff017b82 */ /* 0x000e620000000800 */
[----:B------:R-:W2:Y:S01]  /*0010*/  S2R R79, SR_TID.X ;  /* 0x00000000004f7919 */ /* 0x000ea20000002100 */
[----:B------:R-:W3:Y:S01]  /*0020*/  LDCU.64 UR4, c[0x0][0x890] ;  /* 0x00011200ff0477ac */ /* 0x000ee20008000a00 */
[----:B------:R-:W-:Y:S02]  /*0030*/  PRMT R67, RZ, 0x7610, R67 ;  /* 0x00007610ff437816 */ /* 0x000fe40000000043 */
[----:B------:R-:W-:Y:S01]  /*0040*/  ELECT P5, URZ, PT ;  /* 0x0000000000ff782f */ /* 0x000fe200038a0000 */
[----:B------:R-:W4:Y:S01]  /*0050*/  LDCU.64 UR46, c[0x0][0x358] ;  /* 0x00006b00ff2e77ac */ /* 0x000f220008000a00 */
[----:B---3--:R-:W-:-:S04]  /*0060*/  UISETP.NE.U32.AND UP0, UPT, UR4, URZ, UPT ;  /* 0x000000ff0400728c */ /* 0x008fc8000bf05070 */
[----:B------:R-:W-:Y:S01]  /*0070*/  UISETP.NE.AND.EX UP0, UPT, UR5, URZ, UPT, UP0 ;  /* 0x000000ff0500728c */ /* 0x000fe2000bf05300 */
[----:B--2---:R-:W-:-:S05]  /*0080*/  SHF.R.U32.HI R73, RZ, 0x5, R79 ;  /* 0x00000005ff497819 */ /* 0x004fca000001164f */
[----:B------:R-:W2:Y:S02]  /*0090*/  SHFL.IDX PT, R0, R73, RZ, 0x1f ;  /* 0x00001fff49007589 */ /* 0x000ea400000e0000 */
[----:B--2---:R-:W-:Y:S01]  /*00a0*/  R2UR UR8, R0 ;  /* 0x00000000000872ca */ /* 0x004fe200000e0000 */
[----:B-1--4-:R-:W-:-:S14]  /*00b0*/  BRA.U UP0, `(.L_x_0) ;  /* 0x00000001002c7547 */ /* 0x012fdc000b800000 */
[----:B------:R-:W1:Y:S02]  /*00c0*/  LDCU.64 UR6, c[0x0][0x888] ;  /* 0x00011100ff0677ac */ /* 0x000e640008000a00 */
[----:B-1----:R-:W-:-:S04]  /*00d0*/  UISETP.NE.U32.AND UP0, UPT, UR6, URZ, UPT ;  /* 0x000000ff0600728c */ /* 0x002fc8000bf05070 */
[----:B------:R-:W-:-:S09]  /*00e0*/  UISETP.NE.AND.EX UP0, UPT, UR7, URZ, UPT, UP0 ;  /* 0x000000ff0700728c */ /* 0x000fd2000bf05300 */
[----:B------:R-:W-:Y:S05]  /*00f0*/  BRA.U !UP0, `(.L_x_1) ;  /* 0x0000000108107547 */ /* 0x000fea000b800000 */
[----:B------:R-:W1:Y:S02]  /*0100*/  LDC.64 R2, c[0x0][0x888] ;  /* 0x00022200ff027b82 */ /* 0x000e640000000a00 */
[----:B-1----:R1:W5:Y:S01]  /*0110*/  LDG.E R35, desc[UR46][R2.64] ;  /* 0x0000002e02237981 */ /* 0x002362000c1e1900 */
[----:B------:R-:W-:Y:S01]  /*0120*/  HFMA2 R67, -RZ, RZ, 0, 5.9604644775390625e-08 ;  /* 0x00000001ff437431 */ /* 0x000fe200000001ff */
[----:B------:R-:W-:Y:S05]  /*0130*/  BRA `(.L_x_0) ;  /* 0x00000000000c7947 */ /* 0x000fea0003800000 */
.L_x_1:
[----:B------:R-:W1:Y:S01]  /*0140*/  LDCU UR6, c[0x0][0x880] ;  /* 0x00011000ff0677ac */ /* 0x000e620008000800 */
[----:B------:R-:W-:Y:S01]  /*0150*/  HFMA2 R67, -RZ, RZ, 0, 5.9604644775390625e-08 ;  /* 0x00000001ff437431 */ /* 0x000fe200000001ff */
[----:B-1----:R-:W-:-:S07]  /*0160*/  MOV R35, UR6 ;  /* 0x0000000600237c02 */ /* 0x002fce0008000f00 */
.L_x_0:
[----:B------:R-:W2:Y:S02]  /*0170*/  LDCU.64 UR6, c[0x0][0x8b0] ;  /* 0x00011600ff0677ac */ /* 0x000ea40008000a00 */
[----:B--2---:R-:W-:-:S04]  /*0180*/  UISETP.NE.U32.AND UP0, UPT, UR6, URZ, UPT ;  /* 0x000000ff0600728c */ /* 0x004fc8000bf05070 */
[----:B------:R-:W-:-:S09]  /*0190*/  UISETP.NE.AND.EX UP0, UPT, UR7, URZ, UPT, UP0 ;  /* 0x000000ff0700728c */ /* 0x000fd2000bf05300 */
[----:B------:R-:W-:Y:S05]  /*01a0*/  BRA.U UP0, `(.L_x_2) ;  /* 0x0000000100247547 */ /* 0x000fea000b800000 */
[----:B------:R-:W2:Y:S02]  /*01b0*/  LDCU.64 UR6, c[0x0][0x8a8] ;  /* 0x00011500ff0677ac */ /* 0x000ea40008000a00 */
[----:B--2---:R-:W-:-:S04]  /*01c0*/  UISETP.NE.U32.AND UP0, UPT, UR6, URZ, UPT ;  /* 0x000000ff0600728c */ /* 0x004fc8000bf05070 */
[----:B------:R-:W-:-:S09]  /*01d0*/  UISETP.NE.AND.EX UP0, UPT, UR7, URZ, UPT, UP0 ;  /* 0x000000ff0700728c */ /* 0x000fd2000bf05300 */
[----:B------:R-:W-:Y:S05]  /*01e0*/  BRA.U !UP0, `(.L_x_3) ;  /* 0x00000001080c7547 */ /* 0x000fea000b800000 */
[----:B-1----:R-:W1:Y:S02]  /*01f0*/  LDC.64 R2, c[0x0][0x8a8] ;  /* 0x00022a00ff027b82 */ /* 0x002e640000000a00 */
[----:B-1----:R2:W5:Y:S01]  /*0200*/  LDG.E R33, desc[UR46][R2.64] ;  /* 0x0000002e02217981 */ /* 0x002562000c1e1900 */
[----:B------:R-:W-:Y:S05]  /*0210*/  BRA `(.L_x_2) ;  /* 0x0000000000087947 */ /* 0x000fea0003800000 */
.L_x_3:
[----:B------:R-:W2:Y:S02]  /*0220*/  LDCU UR6, c[0x0][0x8a0] ;  /* 0x00011400ff0677ac */ /* 0x000ea40008000800 */
[----:B--2---:R-:W-:Y:S02]  /*0230*/  MOV R33, UR6 ;  /* 0x0000000600217c02 */ /* 0x004fe40008000f00 */
.L_x_2:
[----:B------:R-:W-:Y:S01]  /*0240*/  IMAD.U32 R0, RZ, RZ, UR8 ;  /* 0x00000008ff007e24 */ /* 0x000fe2000f8e00ff */
[----:B------:R-:W-:Y:S04]  /*0250*/  BSSY.RECONVERGENT B0, `(.L_x_4) ;  /* 0x000000c000007945 */ /* 0x000fe80003800200 */
[C---:B------:R-:W-:Y:S02]  /*0260*/  ISETP.NE.OR P1, PT, R0.reuse, 0x1, !P5 ;  /* 0x000000010000780c */ /* 0x040fe40006f25670 */
[----:B------:R-:W-:-:S11]  /*0270*/  ISETP.NE.OR P0, PT, R0, 0x3, !P5 ;  /* 0x000000030000780c */ /* 0x000fd60006f05670 */
[----:B------:R-:W-:Y:S05]  /*0280*/  @P1 BRA `(.L_x_5) ;  /* 0x0000000000201947 */ /* 0x000fea0003800000 */
[----:B------:R-:W3:Y:S02]  /*0290*/  LDCU.64 UR6, c[0x0][0x348] ;  /* 0x00006900ff0677ac */ /* 0x000ee40008000a00 */
[----:B---3--:R-:W-:Y:S02]  /*02a0*/  UIADD3 UR10, UP1, UPT, UR6, 0x80, URZ ;  /* 0x00000080060a7890 */ /* 0x008fe4000ff3e0ff */
[----:B------:R-:W-:Y:S02]  /*02b0*/  UIADD3 UR6, UP0, UPT, UR6, 0x180, URZ ;  /* 0x0000018006067890 */ /* 0x000fe4000ff1e0ff */
[----:B------:R-:W-:Y:S02]  /*02c0*/  UIADD3.X UR11, UPT, UPT, URZ, UR7, URZ, UP1, !UPT ;  /* 0x00000007ff0b7290 */ /* 0x000fe40008ffe4ff */
[----:B------:R-:W-:-:S07]  /*02d0*/  UIADD3.X UR7, UPT, UPT, URZ, UR7, URZ, UP0, !UPT ;  /* 0x00000007ff077290 */ /* 0x000fce00087fe4ff */
[----:B------:R3:W-:Y:S02]  /*02e0*/  UTMACCTL.PF [UR10] ;  /* 0x000000000a0079b9 */ /* 0x0007e40008040000 */
[----:B------:R3:W-:Y:S02]  /*02f0*/  UTMACCTL.PF [UR6] ;  /* 0x00000000060079b9 */ /* 0x0007e40008040000 */
[----:B---3--:R-:W-:Y:S01]  /*0300*/  NOP ;  /* 0x0000000000007918 */ /* 0x008fe20000000000 */
.L_x_5:
[----:B------:R-:W-:Y:S05]  /*0310*/  BSYNC.RECONVERGENT B0 ;  /* 0x0000000000007941 */ /* 0x000fea0003800200 */
.L_x_4:
[----:B------:R-:W-:Y:S04]  /*0320*/  BSSY.RECONVERGENT B0, `(.L_x_6) ;  /* 0x000000a000007945 */ /* 0x000fe80003800200 */
        /* <DEDUP_REMOVED lines=9> */
.L_x_7:
[----:B------:R-:W-:Y:S05]  /*03c0*/  BSYNC.RECONVERGENT B0 ;  /* 0x0000000000007941 */ /* 0x000fea0003800200 */
.L_x_6:
[----:B------:R-:W3:Y:S01]  /*03d0*/  LDCU.64 UR6, c[0x0][0x888] ;  /* 0x00011100ff0677ac */ /* 0x000ee20008000a00 */
[----:B------:R-:W-:Y:S02]  /*03e0*/  UISETP.EQ.U32.AND UP1, UPT, UR4, URZ, UPT ;  /* 0x000000ff0400728c */ /* 0x000fe4000bf22070 */
[----:B------:R-:W-:Y:S02]  /*03f0*/  UPLOP3.LUT UP2, UPT, UPT, UPT, UPT, 0x80, 0x8 ;  /* 0x000000000008789c */ /* 0x000fe40003f4f070 */
[----:B---3--:R-:W-:-:S04]  /*0400*/  UISETP.NE.U32.AND UP0, UPT, UR6, URZ, UPT ;  /* 0x000000ff0600728c */ /* 0x008fc8000bf05070 */
[----:B------:R-:W-:-:S04]  /*0410*/  UISETP.NE.AND.EX UP0, UPT, UR7, URZ, UPT, UP0 ;  /* 0x000000ff0700728c */ /* 0x000fc8000bf05300 */
[----:B------:R-:W-:-:S04]  /*0420*/  UISETP.EQ.OR.EX UP3, UPT, UR5, URZ, !UP0, UP1 ;  /* 0x000000ff0500728c */ /* 0x000fc8000c762710 */
[----:B------:R-:W-:-:S05]  /*0430*/  UP2UR UR53, UPR, URZ, 0x8 ;  /* 0x00000008ff357883 */ /* 0x000fca0008000000 */
[----:B------:R-:W-:Y:S07]  /*0440*/  BRA.U !UP3, `(.L_x_8) ;  /* 0x000000010b207547 */ /* 0x000fee000b800000 */
[----:B------:R-:W-:Y:S01]  /*0450*/  UISETP.NE.U32.AND UP2, UPT, UR4, URZ, UPT ;  /* 0x000000ff0400728c */ /* 0x000fe2000bf45070 */
[----:B-----5:R-:W-:Y:S01]  /*0460*/  FSETP.NEU.AND P0, PT, R35, RZ, PT ;  /* 0x000000ff2300720b */ /* 0x020fe20003f0d000 */
[----:B------:R-:W-:Y:S02]  /*0470*/  USEL UR4, URZ, 0xffffffff, UP0 ;  /* 0xffffffffff047887 */ /* 0x000fe40008000000 */
[----:B------:R-:W-:-:S10]  /*0480*/  UISETP.NE.AND.EX UP2, UPT, UR5, URZ, UPT, UP2 ;  /* 0x000000ff0500728c */ /* 0x000fd4000bf45320 */
[----:B------:R-:W-:Y:S01]  /*0490*/  VOTEU.ANY UP1, P0 ;  /* 0x0000000000ff7886 */ /* 0x000fe20000020100 */
[----:B------:R-:W-:-:S04]  /*04a0*/  @!UP2 USEL UR4, URZ, 0xffffffff, UP1 ;  /* 0xffffffffff04a887 */ /* 0x000fc80008800000 */
[----:B------:R-:W-:-:S04]  /*04b0*/  ULOP3.LUT UR4, UR4, 0x1, URZ, 0xc0, !UPT ;  /* 0x0000000104047892 */ /* 0x000fc8000f8ec0ff */
[----:B------:R-:W-:-:S11]  /*04c0*/  UISETP.NE.U32.AND UP2, UPT, UR4, 0x1, UPT ;  /* 0x000000010400788c */ /* 0x000fd6000bf45070 */
.L_x_8:
[----:B-12---:R-:W1:Y:S01]  /*04d0*/  SHFL.IDX PT, R2, R73, RZ, 0x1f ;  /* 0x00001fff49027589 */ /* 0x006e6200000e0000 */
[----:B------:R-:W-:-:S04]  /*04e0*/  UISETP.NE.AND UP1, UPT, UR8, 0x2, UPT ;  /* 0x000000020800788c */ /* 0x000fc8000bf25270 */
[----:B------:R-:W-:Y:S01]  /*04f0*/  USEL UR6, URZ, 0x1, UP1 ;  /* 0x00000001ff067887 */ /* 0x000fe20008800000 */
[----:B-1----:R-:W-:-:S13]  /*0500*/  ISETP.NE.AND P0, PT, R2, RZ, PT ;  /* 0x000000ff0200720c */ /* 0x002fda0003f05270 */
[----:B------:R-:W-:Y:S05]  /*0510*/  @P0 BRA `(.L_x_9) ;  /* 0x0000000000940947 */ /* 0x000fea0003800000 */
[----:B------:R-:W-:Y:S01]  /*0520*/  ELECT P0, URZ, PT ;  /* 0x0000000000ff782f */ /* 0x000fe20003800000 */
[----:B------:R-:W-:-:S12]  /*0530*/  BSSY.RECONVERGENT B0, `(.L_x_9) ;  /* 0x0000023000007945 */ /* 0x000fd80003800200 */
[----:B------:R-:W-:Y:S05]  /*0540*/  @!P0 BRA `(.L_x_10) ;  /* 0x0000000000848947 */ /* 0x000fea0003800000 */
[----:B------:R-:W1:Y:S01]  /*0550*/  S2UR UR5, SR_CgaCtaId ;  /* 0x00000000000579c3 */ /* 0x000e620000008800 */
[----:B------:R-:W-:Y:S01]  /*0560*/  UMOV UR7, 0x400 ;  /* 0x0000040000077882 */ /* 0x000fe20000000000 */
[----:B------:R-:W-:Y:S02]  /*0570*/  UMOV UR4, 0x1 ;  /* 0x0000000100047882 */ /* 0x000fe40000000000 */
[----:B------:R-:W-:-:S04]  /*0580*/  UIADD3 UR10, UPT, UPT, -UR4, 0x100000, URZ ;  /* 0x00100000040a7890 */ /* 0x000fc8000fffe1ff */
[----:B------:R-:W-:Y:S02]  /*0590*/  USHF.L.U32 UR11, UR10, 0xb, URZ ;  /* 0x0000000b0a0b7899 */ /* 0x000fe400080006ff */
[----:B------:R-:W-:Y:S02]  /*05a0*/  USHF.L.U32 UR10, UR10, 0x1, URZ ;  /* 0x000000010a0a7899 */ /* 0x000fe400080006ff */
[----:B-1----:R-:W-:Y:S01]  /*05b0*/  ULEA UR5, UR5, UR7, 0x18 ;  /* 0x0000000705057291 */ /* 0x002fe2000f8ec0ff */
[----:B------:R-:W1:Y:S11]  /*05c0*/  FENCE.VIEW.ASYNC.S ;  /* 0x00000000000073c6 */ /* 0x000e760000000000 */
[----:B-1----:R1:W2:Y:S01]  /*05d0*/  SYNCS.EXCH.64 URZ, [UR5], UR10 ;  /* 0x0000000a05ff75b2 */ /* 0x0022a20008000100 */
[----:B------:R1:W3:Y:S01]  /*05e0*/  SYNCS.EXCH.64 URZ, [UR5+0x60], UR10 ;  /* 0x0000600a05ff75b2 */ /* 0x0002e20008000100 */
[----:B------:R1:W4:Y:S01]  /*05f0*/  SYNCS.EXCH.64 URZ, [UR5+0x8], UR10 ;  /* 0x0000080a05ff75b2 */ /* 0x0003220008000100 */
[----:B------:R1:W1:Y:S01]  /*0600*/  SYNCS.EXCH.64 URZ, [UR5+0x68], UR10 ;  /* 0x0000680a05ff75b2 */ /* 0x0002620008000100 */
        /* <DEDUP_REMOVED lines=20> */
[----:B--2---:R-:W-:Y:S01]  /*0750*/  NOP ;  /* 0x0000000000007918 */ /* 0x004fe20000000000 */
.L_x_10:
[----:B-1----:R-:W-:Y:S05]  /*0760*/  BSYNC.RECONVERGENT B0 ;  /* 0x0000000000007941 */ /* 0x002fea0003800200 */
.L_x_9:
[----:B------:R-:W1:Y:S01]  /*0770*/  SHFL.IDX PT, R2, R73, RZ, 0x1f ;  /* 0x00001fff49027589 */ /* 0x000e6200000e0000 */
[----:B------:R-:W-:Y:S01]  /*0780*/  NOP ;  /* 0x0000000000007918 */ /* 0x000fe20000000000 */
[----:B-1----:R-:W-:-:S13]  /*0790*/  ISETP.NE.AND P0, PT, R2, 0x1, PT ;  /* 0x000000010200780c */ /* 0x002fda0003f05270 */
[----:B------:R-:W-:Y:S05]  /*07a0*/  @P0 BRA `(.L_x_11) ;  /* 0x0000000000500947 */ /* 0x000fea0003800000 */
[----:B------:R-:W1:Y:S01]  /*07b0*/  S2UR UR7, SR_CgaCtaId ;  /* 0x00000000000779c3 */ /* 0x000e620000008800 */
[----:B------:R-:W-:Y:S01]  /*07c0*/  UMOV UR9, 0x400 ;  /* 0x0000040000097882 */ /* 0x000fe20000000000 */
[----:B------:R-:W-:Y:S01]  /*07d0*/  UMOV UR5, 0x20 ;  /* 0x0000002000057882 */ /* 0x000fe20000000000 */
[----:B------:R-:W-:Y:S01]  /*07e0*/  UMOV UR4, 0x80 ;  /* 0x0000008000047882 */ /* 0x000fe20000000000 */
[----:B------:R-:W-:-:S04]  /*07f0*/  UIADD3 UR10, UPT, UPT, -UR5, 0x100000, URZ ;  /* 0x00100000050a7890 */ /* 0x000fc8000fffe1ff */
[----:B------:R-:W-:Y:S02]  /*0800*/  USHF.L.U32 UR11, UR10, 0xb, URZ ;  /* 0x0000000b0a0b7899 */ /* 0x000fe400080006ff */
[----:B------:R-:W-:Y:S02]  /*0810*/  USHF.L.U32 UR10, UR10, 0x1, URZ ;  /* 0x000000010a0a7899 */ /* 0x000fe400080006ff */
[----:B------:R-:W-:-:S04]  /*0820*/  UIADD3 UR4, UPT, UPT, -UR4, 0x100000, URZ ;  /* 0x0010000004047890 */ /* 0x000fc8000fffe1ff */
[----:B------:R-:W-:Y:S02]  /*0830*/  USHF.L.U32 UR5, UR4, 0xb, URZ ;  /* 0x0000000b04057899 */ /* 0x000fe400080006ff */
[----:B------:R-:W-:Y:S01]  /*0840*/  USHF.L.U32 UR4, UR4, 0x1, URZ ;  /* 0x0000000104047899 */ /* 0x000fe200080006ff */
[----:B------:R-:W-:Y:S01]  /*0850*/  ELECT P0, URZ, PT ;  /* 0x0000000000ff782f */ /* 0x000fe20003800000 */
[----:B-1----:R-:W-:Y:S01]  /*0860*/  ULEA UR7, UR7, UR9, 0x18 ;  /* 0x0000000907077291 */ /* 0x002fe2000f8ec0ff */
[----:B------:R-:W1:Y:S11]  /*0870*/  FENCE.VIEW.ASYNC.S ;  /* 0x00000000000073c6 */ /* 0x000e760000000000 */
[----:B-1----:R1:W2:Y:S01]  /*0880*/  SYNCS.EXCH.64 URZ, [UR7+0xc0], UR10 ;  /* 0x0000c00a07ff75b2 */ /* 0x0022a20008000100 */
[----:B------:R1:W1:Y:S01]  /*0890*/  SYNCS.EXCH.64 URZ, [UR7+0xd8], UR4 ;  /* 0x0000d80407ff75b2 */ /* 0x0002620008000100 */
[----:B------:R1:W1:Y:S01]  /*08a0*/  SYNCS.EXCH.64 URZ, [UR7+0xc8], UR10 ;  /* 0x0000c80a07ff75b2 */ /* 0x0002620008000100 */
[----:B------:R1:W1:Y:S01]  /*08b0*/  SYNCS.EXCH.64 URZ, [UR7+0xe0], UR4 ;  /* 0x0000e00407ff75b2 */ /* 0x0002620008000100 */
[----:B------:R1:W1:Y:S01]  /*08c0*/  SYNCS.EXCH.64 URZ, [UR7+0xd0], UR10 ;  /* 0x0000d00a07ff75b2 */ /* 0x0002620008000100 */
[----:B------:R1:W1:Y:S01]  /*08d0*/  SYNCS.EXCH.64 URZ, [UR7+0xe8], UR4 ;  /* 0x0000e80407ff75b2 */ /* 0x0002620008000100 */
[----:B------:R-:W-:Y:S01]  /*08e0*/  NOP ;  /* 0x0000000000007918 */ /* 0x000fe20000000000 */
.L_x_11:
[----:B------:R-:W3:Y:S01]  /*08f0*/  SHFL.IDX PT, R2, R73, RZ, 0x1f ;  /* 0x00001fff49027589 */ /* 0x000ee200000e0000 */
[----:B------:R-:W-:Y:S01]  /*0900*/  NOP ;  /* 0x0000000000007918 */ /* 0x000fe20000000000 */
[----:B---3--:R-:W-:-:S13]  /*0910*/  ISETP.NE.AND P0, PT, R2, 0x3, PT ;  /* 0x000000030200780c */ /* 0x008fda0003f05270 */
[----:B------:R-:W-:Y:S05]  /*0920*/  @P0 BRA `(.L_x_12) ;  /* 0x0000000000300947 */ /* 0x000fea0003800000 */
[----:B-1----:R-:W1:Y:S01]  /*0930*/  S2UR UR5, SR_CgaCtaId ;  /* 0x00000000000579c3 */ /* 0x002e620000008800 */
[----:B------:R-:W-:Y:S01]  /*0940*/  UMOV UR7, 0x400 ;  /* 0x0000040000077882 */ /* 0x000fe20000000000 */
[----:B------:R-:W-:Y:S01]  /*0950*/  UMOV UR4, 0x20 ;  /* 0x0000002000047882 */ /* 0x000fe20000000000 */
[----:B------:R-:W-:Y:S01]  /*0960*/  ELECT P0, URZ, PT ;  /* 0x0000000000ff782f */ /* 0x000fe20003800000 */
[----:B------:R-:W-:-:S04]  /*0970*/  UIADD3 UR10, UPT, UPT, -UR4, 0x100000, URZ ;  /* 0x00100000040a7890 */ /* 0x000fc8000fffe1ff */
[----:B------:R-:W-:Y:S02]  /*0980*/  USHF.L.U32 UR11, UR10, 0xb, URZ ;  /* 0x0000000b0a0b7899 */ /* 0x000fe400080006ff */
[----:B------:R-:W-:Y:S02]  /*0990*/  USHF.L.U32 UR10, UR10, 0x1, URZ ;  /* 0x000000010a0a7899 */ /* 0x000fe400080006ff */
[----:B-1----:R-:W-:Y:S01]  /*09a0*/  ULEA UR5, UR5, UR7, 0x18 ;  /* 0x0000000705057291 */ /* 0x002fe2000f8ec0ff */
[----:B------:R-:W1:Y:S11]  /*09b0*/  FENCE.VIEW.ASYNC.S ;  /* 0x00000000000073c6 */ /* 0x000e760000000000 */
[----:B-1----:R3:W1:Y:S01]  /*09c0*/  SYNCS.EXCH.64 URZ, [UR5+0xf0], UR10 ;  /* 0x0000f00a05ff75b2 */ /* 0x0026620008000100 */
[----:B------:R3:W1:Y:S02]  /*09d0*/  SYNCS.EXCH.64 URZ, [UR5+0xf8], UR10 ;  /* 0x0000f80a05ff75b2 */ /* 0x0006640008000100 */
[----:B---3--:R-:W-:Y:S01]  /*09e0*/  NOP ;  /* 0x0000000000007918 */ /* 0x008fe20000000000 */
.L_x_12:
[----:B------:R-:W3:Y:S01]  /*09f0*/  SHFL.IDX PT, R2, R73, RZ, 0x1f ;  /* 0x00001fff49027589 */ /* 0x000ee200000e0000 */
[----:B------:R-:W-:Y:S01]  /*0a00*/  NOP ;  /* 0x0000000000007918 */ /* 0x000fe20000000000 */
[----:B---3--:R-:W-:-:S13]  /*0a10*/  ISETP.NE.AND P0, PT, R2, 0x4, PT ;  /* 0x000000040200780c */ /* 0x008fda0003f05270 */
[----:B------:R-:W-:Y:S05]  /*0a20*/  @P0 BRA `(.L_x_13) ;  /* 0x00000000004c0947 */ /* 0x000fea0003800000 */
[----:B-1----:R-:W1:Y:S01]  /*0a30*/  S2UR UR5, SR_CgaCtaId ;  /* 0x00000000000579c3 */ /* 0x002e620000008800 */
[----:B------:R-:W-:Y:S01]  /*0a40*/  UMOV UR9, 0x100 ;  /* 0x0000010000097882 */ /* 0x000fe20000000000 */
[----:B------:R-:W-:Y:S01]  /*0a50*/  UMOV UR7, 0x400 ;  /* 0x0000040000077882 */ /* 0x000fe20000000000 */
[----:B------:R-:W-:Y:S01]  /*0a60*/  USEL UR9, UR9, 0xe0, UP2 ;  /* 0x000000e009097887 */ /* 0x000fe20009000000 */
[----:B------:R-:W-:Y:S01]  /*0a70*/  UMOV UR4, 0x1 ;  /* 0x0000000100047882 */ /* 0x000fe20000000000 */
[----:B------:R-:W-:Y:S01]  /*0a80*/  ELECT P0, URZ, PT ;  /* 0x0000000000ff782f */ /* 0x000fe20003800000 */
[----:B------:R-:W-:-:S04]  /*0a90*/  UIADD3 UR10, UPT, UPT, -UR4, 0x100000, URZ ;  /* 0x00100000040a7890 */ /* 0x000fc8000fffe1ff */
[----:B------:R-:W-:Y:S02]  /*0aa0*/  USHF.L.U32 UR11, UR10, 0xb, URZ ;  /* 0x0000000b0a0b7899 */ /* 0x000fe400080006ff */
[----:B------:R-:W-:Y:S02]  /*0ab0*/  USHF.L.U32 UR10, UR10, 0x1, URZ ;  /* 0x000000010a0a7899 */ /* 0x000fe400080006ff */
[----:B------:R-:W-:-:S04]  /*0ac0*/  UIADD3 UR12, UPT, UPT, -UR9, 0x100000, URZ ;  /* 0x00100000090c7890 */ /* 0x000fc8000fffe1ff */
[----:B------:R-:W-:Y:S02]  /*0ad0*/  USHF.L.U32 UR13, UR12, 0xb, URZ ;  /* 0x0000000b0c0d7899 */ /* 0x000fe400080006ff */
[----:B------:R-:W-:Y:S02]  /*0ae0*/  USHF.L.U32 UR12, UR12, 0x1, URZ ;  /* 0x000000010c0c7899 */ /* 0x000fe400080006ff */
[----:B-1----:R-:W-:Y:S01]  /*0af0*/  ULEA UR5, UR5, UR7, 0x18 ;  /* 0x0000000705057291 */ /* 0x002fe2000f8ec0ff */
[----:B------:R-:W1:Y:S11]  /*0b00*/  FENCE.VIEW.ASYNC.S ;  /* 0x00000000000073c6 */ /* 0x000e760000000000 */
[----:B-1----:R3:W1:Y:S01]  /*0b10*/  SYNCS.EXCH.64 URZ, [UR5+0x100], UR10 ;  /* 0x0001000a05ff75b2 */ /* 0x0026620008000100 */
[----:B------:R3:W1:Y:S01]  /*0b20*/  SYNCS.EXCH.64 URZ, [UR5+0x110], UR12 ;  /* 0x0001100c05ff75b2 */ /* 0x0006620008000100 */
[----:B------:R3:W1:Y:S01]  /*0b30*/  SYNCS.EXCH.64 URZ, [UR5+0x108], UR10 ;  /* 0x0001080a05ff75b2 */ /* 0x0006620008000100 */
[----:B------:R3:W1:Y:S02]  /*0b40*/  SYNCS.EXCH.64 URZ, [UR5+0x118], UR12 ;  /* 0x0001180c05ff75b2 */ /* 0x0006640008000100 */
[----:B---3--:R-:W-:Y:S01]  /*0b50*/  NOP ;  /* 0x0000000000007918 */ /* 0x008fe20000000000 */
.L_x_13:
[----:B------:R-:W3:Y:S01]  /*0b60*/  SHFL.IDX PT, R2, R73, RZ, 0x1f ;  /* 0x00001fff49027589 */ /* 0x000ee200000e0000 */
[----:B------:R-:W-:Y:S01]  /*0b70*/  NOP ;  /* 0x0000000000007918 */ /* 0x000fe20000000000 */
[----:B---3--:R-:W-:-:S13]  /*0b80*/  ISETP.NE.AND P0, PT, R2, 0x5, PT ;  /* 0x000000050200780c */ /* 0x008fda0003f05270 */
[----:B------:R-:W-:Y:S05]  /*0b90*/  @P0 BRA `(.L_x_14) ;  /* 0x0000000000580947 */ /* 0x000fea0003800000 */
[----:B-1----:R-:W1:Y:S01]  /*0ba0*/  S2UR UR7, SR_CgaCtaId ;  /* 0x00000000000779c3 */ /* 0x002e620000008800 */
        /* <DEDUP_REMOVED lines=12> */
[----:B-1----:R3:W1:Y:S01]  /*0c70*/  SYNCS.EXCH.64 URZ, [UR7+0x120], UR10 ;  /* 0x0001200a07ff75b2 */ /* 0x0026620008000100 */
[----:B------:R3:W1:Y:S01]  /*0c80*/  SYNCS.EXCH.64 URZ, [UR7+0x140], UR4 ;  /* 0x0001400407ff75b2 */ /* 0x0006620008000100 */
[----:B------:R3:W1:Y:S01]  /*0c90*/  SYNCS.EXCH.64 URZ, [UR7+0x128], UR10 ;  /* 0x0001280a07ff75b2 */ /* 0x0006620008000100 */
[----:B------:R3:W1:Y:S01]  /*0ca0*/  SYNCS.EXCH.64 URZ, [UR7+0x148], UR4 ;  /* 0x0001480407ff75b2 */ /* 0x0006620008000100 */
[----:B------:R3:W1:Y:S01]  /*0cb0*/  SYNCS.EXCH.64 URZ, [UR7+0x130], UR10 ;  /* 0x0001300a07ff75b2 */ /* 0x0006620008000100 */
[----:B------:R3:W1:Y:S01]  /*0cc0*/  SYNCS.EXCH.64 URZ, [UR7+0x150], UR4 ;  /* 0x0001500407ff75b2 */ /* 0x0006620008000100 */
[----:B------:R3:W1:Y:S01]  /*0cd0*/  SYNCS.EXCH.64 URZ, [UR7+0x138], UR10 ;  /* 0x0001380a07ff75b2 */ /* 0x0006620008000100 */
[----:B------:R3:W1:Y:S02]  /*0ce0*/  SYNCS.EXCH.64 URZ, [UR7+0x158], UR4 ;  /* 0x0001580407ff75b2 */ /* 0x0006640008000100 */
[----:B---3--:R-:W-:Y:S01]  /*0cf0*/  NOP ;  /* 0x0000000000007918 */ /* 0x008fe20000000000 */
.L_x_14:
        /* <DEDUP_REMOVED lines=18> */
.L_x_15:
[----:B-1----:R-:W1:Y:S01]  /*0e20*/  S2UR UR5, SR_CTAID.X ;  /* 0x00000000000579c3 */ /* 0x002e620000002500 */
[----:B------:R-:W-:-:S05]  /*0e30*/  CS2R.32 R68, SR_CgaSize ;  /* 0x0000000000447805 */ /* 0x000fca0000008a00 */
[----:B------:R-:W-:-:S05]  /*0e40*/  IMAD R68, R68, -0xa0, RZ ;  /* 0xffffff6044447824 */ /* 0x000fca00078e02ff */
[----:B------:R-:W-:-:S14]  /*0e50*/  R2UR UR9, R68 ;  /* 0x00000000440972ca */ /* 0x000fdc00000e0000 */
[----:B------:R-:W3:Y:S01]  /*0e60*/  LDCU UR9, c[0x0][UR9+0x2b0] ;  /* 0x00005600090977ac */ /* 0x000ee20008000800 */
[----:B------:R-:W-:Y:S01]  /*0e70*/  NOP ;  /* 0x0000000000007918 */ /* 0x000fe20000000000 */
[----:B------:R-:W-:-:S05]  /*0e80*/  CS2R.32 R68, SR_CgaSize ;  /* 0x0000000000447805 */ /* 0x000fca0000008a00 */
[----:B------:R-:W-:-:S05]  /*0e90*/  IMAD R68, R68, -0xa0, RZ ;  /* 0xffffff6044447824 */ /* 0x000fca00078e02ff */
[----:B------:R-:W-:-:S14]  /*0ea0*/  R2UR UR7, R68 ;  /* 0x00000000440772ca */ /* 0x000fdc00000e0000 */
[----:B------:R-:W2:Y:S01]  /*0eb0*/  LDCU UR7, c[0x0][UR7+0x2b4] ;  /* 0x00005680070777ac */ /* 0x000ea20008000800 */
[----:B------:R-:W4:Y:S08]  /*0ec0*/  S2UR UR4, SR_CTAID.Y ;  /* 0x00000000000479c3 */ /* 0x000f300000002600 */
[----:B------:R-:W2:Y:S01]  /*0ed0*/  LDC R9, c[0x0][0xb24] ;  /* 0x0002c900ff097b82 */ /* 0x000ea20000000800 */
[----:B-1----:R-:W-:-:S02]  /*0ee0*/  I2FP.F32.U32 R4, UR5 ;  /* 0x0000000500047c45 */ /* 0x002fc40008201000 */
[----:B------:R-:W-:-:S05]  /*0ef0*/  CS2R.32 R5, SR_CgaSize ;  /* 0x0000000000057805 */ /* 0x000fca0000008a00 */
[----:B------:R-:W-:-:S06]  /*0f00*/  IMAD R5, R5, -0xa0, RZ ;  /* 0xffffff6005057824 */ /* 0x000fcc00078e02ff */
[----:B------:R-:W1:Y:S01]  /*0f10*/  LDC R5, c[0x0][R5+0x2a0] ;  /* 0x0000a80005057b82 */ /* 0x000e620000000800 */
[----:B------:R-:W-:Y:S01]  /*0f20*/  MOV R21, UR5 ;  /* 0x0000000500157c02 */ /* 0x000fe20008000f00 */
[----:B---3--:R-:W-:Y:S01]  /*0f30*/  FMUL R4, R4, UR9 ;  /* 0x0000000904047c20 */ /* 0x008fe20008400000 */
[----:B----4-:R-:W-:Y:S02]  /*0f40*/  I2FP.F32.U32 R2, UR4 ;  /* 0x0000000400027c45 */ /* 0x010fe40008201000 */
[----:B------:R-:W-:-:S05]  /*0f50*/  CS2R.32 R3, SR_CgaSize ;  /* 0x0000000000037805 */ /* 0x000fca0000008a00 */
[----:B------:R-:W-:-:S06]  /*0f60*/  IMAD R3, R3, -0xa0, RZ ;  /* 0xffffff6003037824 */ /* 0x000fcc00078e02ff */
[----:B------:R-:W3:Y:S01]  /*0f70*/  LDC R3, c[0x0][R3+0x2a4] ;  /* 0x0000a90003037b82 */ /* 0x000ee20000000800 */
[----:B------:R-:W4:Y:S01]  /*0f80*/  F2I.U32.TRUNC.NTZ R68, R4 ;  /* 0x0000000400447305 */ /* 0x000f22000020f000 */
[----:B------:R-:W-:Y:S01]  /*0f90*/  MOV R20, UR4 ;  /* 0x0000000400147c02 */ /* 0x000fe20008000f00 */
[----:B--2---:R-:W-:-:S05]  /*0fa0*/  FMUL R2, R2, UR7 ;  /* 0x0000000702027c20 */ /* 0x004fca0008400000 */
[----:B------:R-:W-:Y:S01]  /*0fb0*/  BAR.SYNC.DEFER_BLOCKING 0x0 ;  /* 0x0000000000007b1d */ /* 0x000fe20000010000 */
[----:B------:R-:W-:-:S05]  /*0fc0*/  ISETP.GE.AND P0, PT, R9, 0x1, PT ;  /* 0x000000010900780c */ /* 0x000fca0003f06270 */
[----:B------:R-:W2:Y:S02]  /*0fd0*/  F2I.U32.TRUNC.NTZ R66, R2 ;  /* 0x0000000200427305 */ /* 0x000ea4000020f000 */
[----:B------:R-:W3:Y:S01]  /*0fe0*/  S2UR UR36, SR_CTAID.Z ;  /* 0x00000000002479c3 */ /* 0x000ee20000002700 */
[----:B----4-:R-:W-:-:S05]  /*0ff0*/  IADD3 R68, PT, PT, -R68, RZ, RZ ;  /* 0x000000ff44447210 */ /* 0x010fca0007ffe1ff */
[----:B-1----:R-:W-:Y:S01]  /*1000*/  IMAD R68, R5, R68, UR5 ;  /* 0x0000000505447e24 */ /* 0x002fe2000f8e0244 */
[----:B--2---:R-:W-:-:S05]  /*1010*/  IADD3 R66, PT, PT, -R66, RZ, RZ ;  /* 0x000000ff42427210 */ /* 0x004fca0007ffe1ff */
[----:B---3--:R-:W-:Y:S01]  /*1020*/  IMAD R66, R3, R66, UR4 ;  /* 0x0000000403427e24 */ /* 0x008fe2000f8e0242 */
[----:B------:R-:W-:Y:S06]  /*1030*/  @!P0 BRA `(.L_x_16) ;  /* 0x0000000000b88947 */ /* 0x000fec0003800000 */
[----:B------:R-:W1:Y:S01]  /*1040*/  LDC.64 R4, c[0x0][0xb18] ;  /* 0x0002c600ff047b82 */ /* 0x000e620000000a00 */
[----:B------:R-:W-:-:S07]  /*1050*/  ISETP.NE.AND P0, PT, R9, 0x1, PT ;  /* 0x000000010900780c */ /* 0x000fce0003f05270 */
[----:B------:R-:W2:Y:S08]  /*1060*/  LDC R10, c[0x0][0xb0c] ;  /* 0x0002c300ff0a7b82 */ /* 0x000eb00000000800 */
[----:B------:R-:W3:Y:S08]  /*1070*/  LDC R11, c[0x0][0x370] ;  /* 0x0000dc00ff0b7b82 */ /* 0x000ef00000000800 */
[----:B------:R-:W4:Y:S01]  /*1080*/  LDC R12, c[0x0][0x374] ;  /* 0x0000dd00ff0c7b82 */ /* 0x000f220000000800 */
[----:B-1----:R-:W-:-:S07]  /*1090*/  ISETP.NE.AND P1, PT, R4, 0x1, PT ;  /* 0x000000010400780c */ /* 0x002fce0003f25270 */
[----:B------:R-:W3:Y:S01]  /*10a0*/  LDC.64 R6, c[0x0][0xb10] ;  /* 0x0002c400ff067b82 */ /* 0x000ee20000000a00 */
[----:B--2---:R-:W-:-:S07]  /*10b0*/  ISETP.NE.AND P2, PT, R10, 0x1, PT ;  /* 0x000000010a00780c */ /* 0x004fce0003f45270 */
[----:B------:R-:W1:Y:S08]  /*10c0*/  LDC R8, c[0x0][0xb20] ;  /* 0x0002c800ff087b82 */ /* 0x000e700000000800 */
[----:B------:R-:W2:Y:S01]  /*10d0*/  LDC.64 R2, c[0x0][0xb28] ;  /* 0x0002ca00ff027b82 */ /* 0x000ea20000000a00 */
[----:B----4-:R-:W-:-:S04]  /*10e0*/  IMAD.HI.U32 R13, R12, R5, RZ ;  /* 0x000000050c0d7227 */ /* 0x010fc800078e00ff */
[----:B------:R-:W-:-:S04]  /*10f0*/  IMAD.HI.U32 R5, R20, R5, RZ ;  /* 0x0000000514057227 */ /* 0x000fc800078e00ff */
[----:B---3--:R-:W-:-:S04]  /*1100*/  IMAD.HI.U32 R14, R11, R6, RZ ;  /* 0x000000060b0e7227 */ /* 0x008fc800078e00ff */
[C---:B------:R-:W-:Y:S01]  /*1110*/  IMAD.HI.U32 R16, R21.reuse, R6, RZ ;  /* 0x0000000615107227 */ /* 0x040fe200078e00ff */
[-C--:B------:R-:W-:Y:S02]  /*1120*/  @P2 SHF.R.U32.HI R11, RZ, R7.reuse, R14 ;  /* 0x00000007ff0b2219 */ /* 0x080fe4000001160e */
[-C--:B-1----:R-:W-:Y:S02]  /*1130*/  @P1 SHF.R.U32.HI R12, RZ, R8.reuse, R13 ;  /* 0x00000008ff0c1219 */ /* 0x082fe4000001160d */
[----:B------:R-:W-:Y:S02]  /*1140*/  SHF.R.U32.HI R5, RZ, R8, R5 ;  /* 0x00000008ff057219 */ /* 0x000fe40000011605 */
[----:B------:R-:W-:Y:S02]  /*1150*/  SHF.R.U32.HI R16, RZ, R7, R16 ;  /* 0x00000007ff107219 */ /* 0x000fe40000011610 */
[----:B------:R-:W-:Y:S01]  /*1160*/  SEL R5, R20, R5, !P1 ;  /* 0x0000000514057207 */ /* 0x000fe20004800000 */
[----:B--2---:R-:W-:Y:S01]  /*1170*/  IMAD.HI.U32 R14, R12, R2, RZ ;  /* 0x000000020c0e7227 */ /* 0x004fe200078e00ff */
[----:B------:R-:W-:-:S02]  /*1180*/  SEL R7, R21, R16, !P2 ;  /* 0x0000001015077207 */ /* 0x000fc40005000000 */
[----:B------:R-:W-:Y:S01]  /*1190*/  IADD3 R13, PT, PT, -R5, RZ, RZ ;  /* 0x000000ff050d7210 */ /* 0x000fe20007ffe1ff */
[----:B------:R-:W-:Y:S01]  /*11a0*/  IMAD.HI.U32 R6, R11, R2, RZ ;  /* 0x000000020b067227 */ /* 0x000fe200078e00ff */
[----:B------:R-:W-:-:S03]  /*11b0*/  @P0 SHF.R.U32.HI R12, RZ, R3, R14 ;  /* 0x00000003ff0c0219 */ /* 0x000fc6000001160e */
[----:B------:R-:W-:Y:S01]  /*11c0*/  IMAD R13, R4, R13, R20 ;  /* 0x0000000d040d7224 */ /* 0x000fe200078e0214 */
[----:B------:R-:W-:Y:S01]  /*11d0*/  @P0 SHF.R.U32.HI R11, RZ, R3, R6 ;  /* 0x00000003ff0b0219 */ /* 0x000fe20000011606 */
[----:B------:R-:W-:-:S04]  /*11e0*/  IMAD R12, R12, R9, RZ ;  /* 0x000000090c0c7224 */ /* 0x000fc800078e02ff */
[----:B------:R-:W-:Y:S01]  /*11f0*/  IMAD R6, R11, R9, RZ ;  /* 0x000000090b067224 */ /* 0x000fe200078e02ff */
[----:B------:R-:W-:-:S04]  /*1200*/  ISETP.GE.AND P1, PT, R5, R12, PT ;  /* 0x0000000c0500720c */ /* 0x000fc80003f26270 */
[----:B------:R-:W-:Y:S01]  /*1210*/  ISETP.GE.OR P1, PT, R7, R6, P1 ;  /* 0x000000060700720c */ /* 0x000fe20000f26670 */
[----:B------:R-:W-:-:S05]  /*1220*/  IMAD.HI.U32 R6, R5, R2, RZ ;  /* 0x0000000205067227 */ /* 0x000fca00078e00ff */
[----:B------:R-:W-:-:S04]  /*1230*/  SHF.R.U32.HI R6, RZ, R3, R6 ;  /* 0x00000003ff067219 */ /* 0x000fc80000011606 */
[----:B------:R-:W-:-:S03]  /*1240*/  SEL R6, R5, R6, !P0 ;  /* 0x0000000605067207 */ /* 0x000fc60004000000 */
[----:B------:R-:W-:Y:S01]  /*1250*/  @!P1 IMAD.HI.U32 R8, R7, R2, RZ ;  /* 0x0000000207089227 */ /* 0x000fe200078e00ff */
[----:B------:R-:W-:-:S04]  /*1260*/  IADD3 R2, PT, PT, -R6, RZ, RZ ;  /* 0x000000ff06027210 */ /* 0x000fc80007ffe1ff */
[----:B------:R-:W-:Y:S01]  /*1270*/  @!P1 SHF.R.U32.HI R8, RZ, R3, R8 ;  /* 0x00000003ff089219 */ /* 0x000fe20000011608 */
[----:B------:R-:W-:-:S03]  /*1280*/  IMAD R2, R9, R2, R5 ;  /* 0x0000000209027224 */ /* 0x000fc600078e0205 */
[----:B------:R-:W-:-:S05]  /*1290*/  @!P1 SEL R3, R7, R8, !P0 ;  /* 0x0000000807039207 */ /* 0x000fca0004000000 */
[--C-:B------:R-:W-:Y:S02]  /*12a0*/  @!P1 IMAD.IADD R6, R6, 0x1, -R3.reuse ;  /* 0x0000000106069824 */ /* 0x100fe400078e0a03 */
[----:B------:R-:W-:Y:S01]  /*12b0*/  @!P1 IMAD R3, R2, R11, R3 ;  /* 0x0000000b02039224 */ /* 0x000fe200078e0203 */
[----:B------:R-:W-:Y:S01]  /*12c0*/  IADD3 R2, PT, PT, -R7, RZ, RZ ;  /* 0x000000ff07027210 */ /* 0x000fe20007ffe1ff */
[----:B------:R-:W-:Y:S02]  /*12d0*/  @!P1 IMAD R5, R6, R9, R7 ;  /* 0x0000000906059224 */ /* 0x000fe400078e0207 */
[----:B------:R-:W-:Y:S02]  /*12e0*/  @!P1 IMAD.MOV.U32 R7, RZ, RZ, R3 ;  /* 0x000000ffff079224 */ /* 0x000fe400078e0003 */
[----:B------:R-:W-:Y:S02]  /*12f0*/  IMAD R2, R10, R2, R21 ;  /* 0x000000020a027224 */ /* 0x000fe400078e0215 */
[----:B------:R-:W-:-:S02]  /*1300*/  IMAD R20, R5, R4, R13 ;  /* 0x0000000405147224 */ /* 0x000fc400078e020d */
[----:B------:R-:W-:Y:S02]  /*1310*/  IMAD R21, R7, R10, R2 ;  /* 0x0000000a07157224 */ /* 0x000fe400078e0202 */
.L_x_16:
[----:B------:R-:W1:Y:S01]  /*1320*/  LDCU UR4, c[0x0][0xb30] ;  /* 0x00016600ff0477ac */ /* 0x000e620008000800 */
[----:B------:R-:W2:Y:S08]  /*1330*/  S2UR UR37, SR_CgaCtaId ;  /* 0x00000000002579c3 */ /* 0x000eb00000008800 */
[----:B------:R-:W3:Y:S01]  /*1340*/  LDC R26, c[0x0][0xb24] ;  /* 0x0002c900ff1a7b82 */ /* 0x000ee20000000800 */
[----:B-1----:R-:W-:-:S09]  /*1350*/  UISETP.NE.AND UP1, UPT, UR4, 0x1, UPT ;  /* 0x000000010400788c */ /* 0x002fd2000bf25270 */
[----:B--2---:R-:W-:Y:S05]  /*1360*/  BRA.U UP1, `(.L_x_17) ;  /* 0x0000000101407547 */ /* 0x004fea000b800000 */
[----:B------:R-:W1:Y:S08]  /*1370*/  LDC.64 R4, c[0x0][0xb10] ;  /* 0x0002c400ff047b82 */ /* 0x000e700000000a00 */
[----:B------:R-:W2:Y:S08]  /*1380*/  LDC.64 R2, c[0x0][0xb18] ;  /* 0x0002c600ff027b82 */ /* 0x000eb00000000a00 */
[----:B------:R-:W4:Y:S08]  /*1390*/  LDC R6, c[0x0][0xb20] ;  /* 0x0002c800ff067b82 */ /* 0x000f300000000800 */
[----:B------:R-:W3:Y:S01]  /*13a0*/  LDC R8, c[0x0][0xb0c] ;  /* 0x0002c300ff087b82 */ /* 0x000ee20000000800 */
[----:B-1----:R-:W-:-:S05]  /*13b0*/  IMAD.HI.U32 R4, R21, R4, RZ ;  /* 0x0000000415047227 */ /* 0x002fca00078e00ff */
[----:B------:R-:W-:Y:S01]  /*13c0*/  SHF.R.U32.HI R4, RZ, R5, R4 ;  /* 0x00000005ff047219 */ /* 0x000fe20000011604 */
[----:B--2---:R-:W-:Y:S01]  /*13d0*/  IMAD.HI.U32 R3, R20, R3, RZ ;  /* 0x0000000314037227 */ /* 0x004fe200078e00ff */
[----:B------:R-:W-:-:S04]  /*13e0*/  ISETP.NE.AND P0, PT, R2, 0x1, PT ;  /* 0x000000010200780c */ /* 0x000fc80003f05270 */
[----:B----4-:R-:W-:-:S04]  /*13f0*/  SHF.R.U32.HI R3, RZ, R6, R3 ;  /* 0x00000006ff037219 */ /* 0x010fc80000011603 */
[----:B------:R-:W-:Y:S02]  /*1400*/  SEL R3, R20, R3, !P0 ;  /* 0x0000000314037207 */ /* 0x000fe40004000000 */
[----:B---3--:R-:W-:-:S04]  /*1410*/  ISETP.NE.AND P1, PT, R8, 0x1, PT ;  /* 0x000000010800780c */ /* 0x008fc80003f25270 */
[----:B------:R-:W-:-:S05]  /*1420*/  SEL R4, R21, R4, !P1 ;  /* 0x0000000415047207 */ /* 0x000fca0004800000 */
[----:B------:R-:W-:Y:S02]  /*1430*/  IMAD.IADD R5, R3, 0x1, -R4 ;  /* 0x0000000103057824 */ /* 0x000fe400078e0a04 */
[----:B------:R-:W-:Y:S02]  /*1440*/  IMAD.IADD R3, R4, 0x1, -R3 ;  /* 0x0000000104037824 */ /* 0x000fe400078e0a03 */
[----:B------:R-:W-:Y:S02]  /*1450*/  IMAD R21, R5, R8, R21 ;  /* 0x0000000805157224 */ /* 0x000fe400078e0215 */
[----:B------:R-:W-:-:S07]  /*1460*/  IMAD R20, R3, R2, R20 ;  /* 0x0000000203147224 */ /* 0x000fce00078e0214 */
.L_x_17:
[----:B------:R-:W-:Y:S01]  /*1470*/  BAR.SYNC.DEFER_BLOCKING 0x0 ;  /* 0x0000000000007b1d */ /* 0x000fe20000010000 */
[----:B------:R-:W-:Y:S01]  /*1480*/  UISETP.NE.AND UP1, UPT, UR8, 0x2, UPT ;  /* 0x000000020800788c */ /* 0x000fe2000bf25270 */
[----:B------:R-:W-:Y:S02]  /*1490*/  ISETP.NE.OR P5, PT, R0, 0x2, !P5 ;  /* 0x000000020000780c */ /* 0x000fe40006fa5670 */
[----:B------:R-:W-:-:S06]  /*14a0*/  LOP3.LUT R2, R79, 0x1f, RZ, 0xc0, !PT ;  /* 0x0000001f4f027812 */ /* 0x000fcc00078ec0ff */
[----:B------:R-:W-:Y:S05]  /*14b0*/  BRA.U UP1, `(.L_x_18) ;  /* 0x0000001501a87547 */ /* 0x000fea000b800000 */
[----:B------:R-:W1:Y:S01]  /*14c0*/  LDCU UR13, c[0x0][0x38c] ;  /* 0x00007180ff0d77ac */ /* 0x000e620008000800 */
[----:B------:R-:W2:Y:S01]  /*14d0*/  LDC R9, c[0x0][0x370] ;  /* 0x0000dc00ff097b82 */ /* 0x000ea20000000800 */
[----:B------:R-:W-:Y:S01]  /*14e0*/  PLOP3.LUT P1, PT, PT, PT, UP2, 0x80, 0x8 ;  /* 0x000000000008781c */ /* 0x000fe20003f2f028 */
[----:B------:R-:W-:Y:S01]  /*14f0*/  HFMA2 R12, -RZ, RZ, 0, 0 ;  /* 0x00000000ff0c7431 */ /* 0x000fe200000001ff */
[----:B------:R-:W-:Y:S01]  /*1500*/  ISETP.EQ.OR P4, PT, R2, RZ, P5 ;  /* 0x000000ff0200720c */ /* 0x000fe20002f82670 */
[----:B------:R-:W-:Y:S01]  /*1510*/  IMAD.MOV.U32 R15, RZ, RZ, 0x1 ;  /* 0x00000001ff0f7424 */ /* 0x000fe200078e00ff */
[----:B------:R-:W-:Y:S01]  /*1520*/  PLOP3.LUT P1, PT, P1, PT, PT, 0x8, 0x80 ;  /* 0x000000000080781c */ /* 0x000fe20000f2e170 */
[----:B------:R-:W-:Y:S01]  /*1530*/  IMAD.MOV.U32 R14, RZ, RZ, RZ ;  /* 0x000000ffff0e7224 */ /* 0x000fe200078e00ff */
[----:B------:R-:W-:Y:S01]  /*1540*/  MOV R8, 0x1 ;  /* 0x0000000100087802 */ /* 0x000fe20000000f00 */
[----:B------:R-:W4:Y:S01]  /*1550*/  LDC R0, c[0x0][0x374] ;  /* 0x0000dd00ff007b82 */ /* 0x000f220000000800 */
[----:B------:R-:W-:Y:S01]  /*1560*/  IMAD.MOV.U32 R10, RZ, RZ, RZ ;  /* 0x000000ffff0a7224 */ /* 0x000fe200078e00ff */
[----:B------:R-:W2:Y:S01]  /*1570*/  LDCU.64 UR22, c[0x0][0x348] ;  /* 0x00006900ff1677ac */ /* 0x000ea20008000a00 */
[----:B------:R-:W-:Y:S01]  /*1580*/  UMOV UR6, URZ ;  /* 0x000000ff00067c82 */ /* 0x000fe20008000000 */
[----:B-1----:R-:W-:-:S04]  /*1590*/  UIADD3 UR5, UPT, UPT, UR13, 0x1f, URZ ;  /* 0x0000001f0d057890 */ /* 0x002fc8000fffe0ff */
[----:B------:R-:W-:-:S04]  /*15a0*/  USHF.R.S32.HI UR4, URZ, 0x1f, UR5 ;  /* 0x0000001fff047899 */ /* 0x000fc80008011405 */
[----:B------:R-:W-:-:S04]  /*15b0*/  ULEA.HI UR4, UR4, UR5, URZ, 0x5 ;  /* 0x0000000504047291 */ /* 0x000fc8000f8f28ff */
[----:B------:R-:W-:Y:S02]  /*15c0*/  USHF.R.S32.HI UR15, URZ, 0x5, UR4 ;  /* 0x00000005ff0f7899 */ /* 0x000fe40008011404 */
[----:B------:R-:W-:Y:S02]  /*15d0*/  UIADD3 UR4, UPT, UPT, UR13, -0x1, URZ ;  /* 0xffffffff0d047890 */ /* 0x000fe4000fffe0ff */
[----:B------:R-:W-:Y:S02]  /*15e0*/  UISETP.LT.U32.AND UP0, UPT, UR15, 0xc, UPT ;  /* 0x0000000c0f00788c */ /* 0x000fe4000bf01070 */
[----:B------:R-:W-:Y:S02]  /*15f0*/  UISETP.GE.U32.AND UP1, UPT, UR4, -0x3f, UPT ;  /* 0xffffffc10400788c */ /* 0x000fe4000bf26070 */
[----:B------:R-:W-:Y:S02]  /*1600*/  USEL UR14, UR15, 0xc, UP0 ;  /* 0x0000000c0f0e7887 */ /* 0x000fe40008000000 */
[----:B------:R-:W-:-:S02]  /*1610*/  UIADD3 UR13, UPT, UPT, UR13, 0x3e, URZ ;  /* 0x0000003e0d0d7890 */ /* 0x000fc4000fffe0ff */
[----:B------:R-:W-:Y:S02]  /*1620*/  UIADD3 UR5, UPT, UPT, UR14, -0x1, URZ ;  /* 0xffffffff0e057890 */ /* 0x000fe4000fffe0ff */
[----:B------:R-:W-:-:S03]  /*1630*/  UIADD3 UR7, UPT, UPT, UR15, -UR14, URZ ;  /* 0x8000000e0f077290 */ /* 0x000fc6000fffe0ff */
[----:B------:R-:W-:-:S04]  /*1640*/  @UP1 UIADD3 UR5, UPT, UPT, UR14, URZ, URZ ;  /* 0x000000ff0e051290 */ /* 0x000fc8000fffe0ff */
[----:B--2---:R-:W-:-:S12]  /*1650*/  UIADD3 UR5, UPT, UPT, UR5, 0x1, URZ ;  /* 0x0000000105057890 */ /* 0x004fd8000fffe0ff */
.L_x_36:
[----:B------:R-:W-:Y:S01]  /*1660*/  UISETP.NE.AND UP0, UPT, UR37, URZ, UPT ;  /* 0x000000ff2500728c */ /* 0x000fe2000bf05270 */
[----:B------:R-:W1:Y:S08]  /*1670*/  S2UR UR37, SR_CgaCtaId ;  /* 0x00000000002579c3 */ /* 0x000e700000008800 */
[----:B------:R-:W-:Y:S05]  /*1680*/  BRA.U UP0, `(.L_x_19) ;  /* 0x0000000100347547 */ /* 0x000fea000b800000 */
[----:B------:R-:W2:Y:S01]  /*1690*/  S2R R2, SR_CgaCtaId ;  /* 0x0000000000027919 */ /* 0x000ea20000008800 */
[----:B------:R-:W-:-:S04]  /*16a0*/  MOV R3, 0x400 ;  /* 0x0000040000037802 */ /* 0x000fc80000000f00 */
[----:B--2---:R-:W-:Y:S02]  /*16b0*/  LEA R3, R2, R3, 0x18 ;  /* 0x0000000302037211 */ /* 0x004fe400078ec0ff */
[----:B------:R-:W-:-:S03]  /*16c0*/  SHF.L.U32 R2, R8, 0x1f, RZ ;  /* 0x0000001f08027819 */ /* 0x000fc600000006ff */
[----:B------:R-:W-:-:S04]  /*16d0*/  IMAD R3, R10, 0x8, R3 ;  /* 0x000000080a037824 */ /* 0x000fc800078e0203 */
[----:B------:R-:W2:Y:S02]  /*16e0*/  SYNCS.PHASECHK.TRANS64.TRYWAIT P0, [R3+URZ+0x170], R2 ;  /* 0x00017002030075a7 */ /* 0x000ea400080011ff */
[----:B--2---:R-:W-:Y:S05]  /*16f0*/  @!P0 BRA `(.L_x_20) ;  /* 0x0000005c00ec8947 */ /* 0x004fea0003800000 */
.L_x_124:
[----:B------:R-:W-:Y:S01]  /*1700*/  VIADD R10, R10, 0x1 ;  /* 0x000000010a0a7836 */ /* 0x000fe20000000000 */
[----:B------:R2:W-:Y:S04]  /*1710*/  SYNCS.ARRIVE.TRANS64.A1T0 RZ, [R3+URZ+0x160], RZ ;  /* 0x000160ff03ff79a7 */ /* 0x0005e800081000ff */
[----:B------:R-:W-:-:S04]  /*1720*/  ISETP.NE.AND P0, PT, R10, 0x2, PT ;  /* 0x000000020a00780c */ /* 0x000fc80003f05270 */
[----:B------:R-:W-:Y:S02]  /*1730*/  SEL R10, R10, RZ, P0 ;  /* 0x000000ff0a0a7207 */ /* 0x000fe40000000000 */
[----:B--2---:R-:W-:-:S04]  /*1740*/  SEL R3, RZ, 0x1, P0 ;  /* 0x00000001ff037807 */ /* 0x004fc80000000000 */
[----:B------:R-:W-:-:S07]  /*1750*/  LOP3.LUT R8, R8, R3, RZ, 0x3c, !PT ;  /* 0x0000000308087212 */ /* 0x000fce00078e3cff */
.L_x_19:
[----:B------:R-:W-:Y:S01]  /*1760*/  UMOV UR4, 0x400 ;  /* 0x0000040000047882 */ /* 0x000fe20000000000 */
[----:B------:R-:W-:Y:S01]  /*1770*/  SHF.L.U32 R2, R15, 0x1f, RZ ;  /* 0x0000001f0f027819 */ /* 0x000fe200000006ff */
[----:B-1----:R-:W-:Y:S01]  /*1780*/  ULEA UR4, UR37, UR4, 0x18 ;  /* 0x0000000425047291 */ /* 0x002fe2000f8ec0ff */
[----:B------:R-:W-:Y:S01]  /*1790*/  R2UR UR34, R21 ;  /* 0x00000000152272ca */ /* 0x000fe200000e0000 */
[----:B------:R-:W-:Y:S01]  /*17a0*/  UISETP.GE.U32.AND UP0, UPT, UR13, 0x3f, UPT ;  /* 0x0000003f0d00788c */ /* 0x000fe2000bf06070 */
[----:B------:R-:W-:Y:S01]  /*17b0*/  R2UR UR11, R20 ;  /* 0x00000000140b72ca */ /* 0x000fe200000e0000 */
[----:B------:R-:W-:Y:S01]  /*17c0*/  ULEA UR8, UR6, UR4, 0x3 ;  /* 0x0000000406087291 */ /* 0x000fe2000f8e18ff */
[----:B------:R-:W-:-:S08]  /*17d0*/  UMOV UR21, URZ ;  /* 0x000000ff00157c82 */ /* 0x000fd00008000000 */
[----:B------:R1:W2:Y:S01]  /*17e0*/  SYNCS.PHASECHK.TRANS64.TRYWAIT P0, [UR8+0x60], R2 ;  /* 0x00006002ff0075a7 */ /* 0x0002a20008001108 */
[----:B------:R-:W-:Y:S02]  /*17f0*/  USHF.L.U32 UR34, UR34, 0x6, URZ ;  /* 0x0000000622227899 */ /* 0x000fe400080006ff */
[----:B------:R-:W-:Y:S01]  /*1800*/  USHF.L.U32 UR11, UR11, 0x6, URZ ;  /* 0x000000060b0b7899 */ /* 0x000fe200080006ff */
[----:B------:R-:W-:Y:S11]  /*1810*/  BRA.U !UP0, `(.L_x_21) ;  /* 0x0000000108bc7547 */ /* 0x000ff6000b800000 */
[----:B------:R-:W-:Y:S01]  /*1820*/  UIADD3 UR18, UPT, UPT, UR34, 0x20, URZ ;  /* 0x0000002022127890 */ /* 0x000fe2000fffe0ff */
[----:B------:R-:W-:Y:S01]  /*1830*/  UMOV UR24, URZ ;  /* 0x000000ff00187c82 */ /* 0x000fe20008000000 */
[----:B------:R-:W-:-:S10]  /*1840*/  UMOV UR25, UR6 ;  /* 0x0000000600197c82 */ /* 0x000fd40008000000 */
.L_x_26:
[----:B-1----:R-:W-:Y:S01]  /*1850*/  ULEA UR33, UR25, UR4, 0x3 ;  /* 0x0000000419217291 */ /* 0x002fe2000f8e18ff */
[----:B--2---:R-:W-:Y:S01]  /*1860*/  @!P5 MOV R3, 0x4000 ;  /* 0x000040000003d802 */ /* 0x004fe20000000f00 */
[----:B--2---:R-:W-:Y:S10]  /*1870*/  @P0 BRA `(.L_x_22) ;  /* 0x00000000000c0947 */ /* 0x004ff40003800000 */
[----:B------:R-:W-:-:S04]  /*1880*/  SHF.L.U32 R5, R15, 0x1f, RZ ;  /* 0x0000001f0f057819 */ /* 0x000fc800000006ff */
[----:B------:R-:W2:Y:S02]  /*1890*/  SYNCS.PHASECHK.TRANS64.TRYWAIT P0, [UR33+0x60], R5 ;  /* 0x00006005ff0075a7 */ /* 0x000ea40008001121 */
[----:B--2---:R-:W-:Y:S05]  /*18a0*/  @!P0 BRA `(.L_x_23) ;  /* 0x0000005c00948947 */ /* 0x004fea0003800000 */
.L_x_22:
[----:B------:R2:W-:Y:S01]  /*18b0*/  @!P5 SYNCS.ARRIVE.TRANS64 RZ, [UR33], R3 ;  /* 0x00000003ffffd9a7 */ /* 0x0005e20008000021 */
[----:B------:R-:W-:Y:S04]  /*18c0*/  BSSY.RECONVERGENT B0, `(.L_x_24) ;  /* 0x0000003000007945 */ /* 0x000fe80003800200 */
[----:B------:R-:W-:Y:S05]  /*18d0*/  @P4 BRA `(.L_x_25) ;  /* 0x0000000000044947 */ /* 0x000fea0003800000 */
[----:B------:R-:W-:Y:S05]  /*18e0*/  BPT.TRAP 0x1 ;  /* 0x000000040000795c */ /* 0x000fea0000300000 */
.L_x_25:
[----:B------:R-:W-:Y:S05]  /*18f0*/  BSYNC.RECONVERGENT B0 ;  /* 0x0000000000007941 */ /* 0x000fea0003800200 */
.L_x_24:
[----:B------:R-:W-:Y:S02]  /*1900*/  UIADD3 UR6, UPT, UPT, UR25, 0x1, URZ ;  /* 0x0000000119067890 */ /* 0x000fe4000fffe0ff */
[----:B------:R-:W-:Y:S02]  /*1910*/  UIADD3 UR30, UP1, UPT, UR22, 0x80, URZ ;  /* 0x00000080161e7890 */ /* 0x000fe4000ff3e0ff */
[----:B------:R-:W-:Y:S02]  /*1920*/  UISETP.NE.AND UP0, UPT, UR6, 0xc, UPT ;  /* 0x0000000c0600788c */ /* 0x000fe4000bf05270 */
[----:B------:R-:W-:Y:S02]  /*1930*/  USHF.L.U32 UR35, UR24, 0x5, URZ ;  /* 0x0000000518237899 */ /* 0x000fe400080006ff */
[----:B------:R-:W-:Y:S02]  /*1940*/  USEL UR9, URZ, 0x1, UP0 ;  /* 0x00000001ff097887 */ /* 0x000fe40008000000 */
[----:B------:R-:W-:-:S02]  /*1950*/  USEL UR6, UR6, URZ, UP0 ;  /* 0x000000ff06067287 */ /* 0x000fc40008000000 */
[----:B------:R-:W-:Y:S02]  /*1960*/  UIADD3 UR28, UP0, UPT, UR22, 0x180, URZ ;  /* 0x00000180161c7890 */ /* 0x000fe4000ff1e0ff */
[----:B------:R-:W-:Y:S01]  /*1970*/  ULEA UR8, UR6, UR4, 0x3 ;  /* 0x0000000406087291 */ /* 0x000fe2000f8e18ff */
[----:B------:R-:W-:Y:S01]  /*1980*/  LOP3.LUT R15, R15, UR9, RZ, 0x3c, !PT ;  /* 0x000000090f0f7c12 */ /* 0x000fe2000f8e3cff */
[----:B------:R-:W-:Y:S02]  /*1990*/  UIADD3.X UR31, UPT, UPT, URZ, UR23, URZ, UP1, !UPT ;  /* 0x00000017ff1f7290 */ /* 0x000fe40008ffe4ff */
[----:B------:R-:W-:Y:S01]  /*19a0*/  UIADD3.X UR29, UPT, UPT, URZ, UR23, URZ, UP0, !UPT ;  /* 0x00000017ff1d7290 */ /* 0x000fe200087fe4ff */
[----:B-1----:R-:W-:Y:S01]  /*19b0*/  SHF.L.U32 R2, R15, 0x1f, RZ ;  /* 0x0000001f0f027819 */ /* 0x002fe200000006ff */
[----:B------:R-:W-:Y:S01]  /*19c0*/  UMOV UR26, 0x0 ;  /* 0x00000000001a7882 */ /* 0x000fe20000000000 */
[----:B------:R-:W-:Y:S01]  /*19d0*/  UMOV UR27, 0x10000000 ;  /* 0x10000000001b7882 */ /* 0x000fe20000000000 */
[----:B------:R-:W-:Y:S01]  /*19e0*/  UMOV UR17, UR33 ;  /* 0x0000002100117c82 */ /* 0x000fe20008000000 */
[----:B------:R1:W1:Y:S01]  /*19f0*/  SYNCS.PHASECHK.TRANS64.TRYWAIT P0, [UR8+0x60], R2 ;  /* 0x00006002ff0075a7 */ /* 0x0002620008001108 */
[----:B------:R-:W-:Y:S01]  /*1a00*/  ULEA UR8, UR25, UR4, 0xd ;  /* 0x0000000419087291 */ /* 0x000fe2000f8e68ff */
[----:B------:R-:W-:Y:S01]  /*1a10*/  UMOV UR20, UR36 ;  /* 0x0000002400147c82 */ /* 0x000fe20008000000 */
[----:B------:R-:W-:-:S02]  /*1a20*/  UMOV UR19, UR35 ;  /* 0x0000002300137c82 */ /* 0x000fc40008000000 */
[----:B------:R-:W-:Y:S02]  /*1a30*/  UIADD3 UR32, UPT, UPT, UR8, 0x6800, URZ ;  /* 0x0000680008207890 */ /* 0x000fe4000fffe0ff */
[----:B------:R-:W-:Y:S02]  /*1a40*/  UIADD3 UR16, UPT, UPT, UR8, 0x7800, URZ ;  /* 0x0000780008107890 */ /* 0x000fe4000fffe0ff */
[----:B------:R-:W-:Y:S01]  /*1a50*/  UIADD3 UR8, UPT, UPT, UR8, 0x1e800, URZ ;  /* 0x0001e80008087890 */ /* 0x000fe2000fffe0ff */
[----:B------:R-:W-:Y:S01]  /*1a60*/  UMOV UR12, UR36 ;  /* 0x00000024000c7c82 */ /* 0x000fe20008000000 */
[----:B------:R-:W-:Y:S01]  /*1a70*/  UMOV UR9, UR33 ;  /* 0x0000002100097c82 */ /* 0x000fe20008000000 */
[----:B------:R-:W-:Y:S02]  /*1a80*/  UMOV UR10, UR35 ;  /* 0x00000023000a7c82 */ /* 0x000fe40008000000 */
[----:B------:R1:W-:Y:S01]  /*1a90*/  UTMALDG.3D [UR32], [UR30], desc[UR26] ;  /* 0x00001a201e0075b4 */ /* 0x0003e20008011000 */
[----:B------:R-:W-:Y:S01]  /*1aa0*/  UIADD3 UR24, UPT, UPT, UR24, 0x1, URZ ;  /* 0x0000000118187890 */ /* 0x000fe2000fffe0ff */
[----:B------:R-:W-:Y:S01]  /*1ab0*/  UMOV UR21, UR5 ;  /* 0x0000000500157c82 */ /* 0x000fe20008000000 */
[----:B------:R-:W-:-:S02]  /*1ac0*/  UMOV UR25, UR6 ;  /* 0x0000000600197c82 */ /* 0x000fc40008000000 */
[----:B------:R-:W-:Y:S01]  /*1ad0*/  UISETP.NE.AND UP0, UPT, UR24, UR5, UPT ;  /* 0x000000051800728c */ /* 0x000fe2000bf05270 */
[----:B------:R1:W-:Y:S01]  /*1ae0*/  UTMALDG.3D [UR16], [UR30], desc[UR26] ;  /* 0x00001a101e0075b4 */ /* 0x0003e20008011000 */
[----:B------:R1:W-:Y:S07]  /*1af0*/  UTMALDG.3D [UR8], [UR28], desc[UR26] ;  /* 0x00001a081c0075b4 */ /* 0x0003ee0008011000 */
[----:B------:R-:W-:Y:S05]  /*1b00*/  BRA.U UP0, `(.L_x_26) ;  /* 0xfffffffd00507547 */ /* 0x000fea000b83ffff */
.L_x_21:
[----:B-1----:R-:W-:Y:S01]  /*1b10*/  ULEA UR8, UR6, UR4, 0x3 ;  /* 0x0000000406087291 */ /* 0x002fe2000f8e18ff */
[----:B------:R-:W-:Y:S01]  /*1b20*/  SHF.L.U32 R2, R15, 0x1f, RZ ;  /* 0x0000001f0f027819 */ /* 0x000fe200000006ff */
[----:B------:R-:W-:Y:S01]  /*1b30*/  @!P1 SYNCS.ARRIVE.TRANS64.A1T0 RZ, [UR4+0xf8], RZ ;  /* 0x0000f8ffffff99a7 */ /* 0x000fe20008100004 */
[----:B------:R-:W-:-:S06]  /*1b40*/  UISETP.GT.AND UP0, UPT, UR15, UR14, UPT ;  /* 0x0000000e0f00728c */ /* 0x000fcc000bf04270 */
[----:B--2---:R1:W2:Y:S03]  /*1b50*/  SYNCS.PHASECHK.TRANS64.TRYWAIT P0, [UR8+0x60], R2 ;  /* 0x00006002ff0075a7 */ /* 0x0042a60008001108 */
[----:B------:R-:W-:Y:S05]  /*1b60*/  BRA.U !UP0, `(.L_x_27) ;  /* 0x0000000108c07547 */ /* 0x000fea000b800000 */
[----:B------:R-:W-:Y:S02]  /*1b70*/  UIADD3 UR29, UPT, UPT, UR7, UR21, URZ ;  /* 0x00000015071d7290 */ /* 0x000fe4000fffe0ff */
[----:B------:R-:W-:Y:S01]  /*1b80*/  UIADD3 UR18, UPT, UPT, UR34, 0x20, URZ ;  /* 0x0000002022127890 */ /* 0x000fe2000fffe0ff */
[----:B------:R-:W-:-:S11]  /*1b90*/  UMOV UR35, UR6 ;  /* 0x0000000600237c82 */ /* 0x000fd60008000000 */
.L_x_32:
[----:B-1----:R-:W-:Y:S01]  /*1ba0*/  ULEA UR25, UR35, UR4, 0x3 ;  /* 0x0000000423197291 */ /* 0x002fe2000f8e18ff */
[----:B--2---:R-:W-:Y:S01]  /*1bb0*/  @!P5 MOV R3, 0x4000 ;  /* 0x000040000003d802 */ /* 0x004fe20000000f00 */
[----:B--2---:R-:W-:Y:S10]  /*1bc0*/  @P0 BRA `(.L_x_28) ;  /* 0x00000000000c0947 */ /* 0x004ff40003800000 */
[----:B------:R-:W-:-:S04]  /*1bd0*/  SHF.L.U32 R5, R15, 0x1f, RZ ;  /* 0x0000001f0f057819 */ /* 0x000fc800000006ff */
[----:B------:R-:W2:Y:S02]  /*1be0*/  SYNCS.PHASECHK.TRANS64.TRYWAIT P0, [UR25+0x60], R5 ;  /* 0x00006005ff0075a7 */ /* 0x000ea40008001119 */
[----:B--2---:R-:W-:Y:S05]  /*1bf0*/  @!P0 BRA `(.L_x_29) ;  /* 0x0000005800d88947 */ /* 0x004fea0003800000 */
.L_x_28:
[----:B------:R2:W-:Y:S01]  /*1c00*/  @!P5 SYNCS.ARRIVE.TRANS64 RZ, [UR25], R3 ;  /* 0x00000003ffffd9a7 */ /* 0x0005e20008000019 */
[----:B------:R-:W-:Y:S04]  /*1c10*/  BSSY.RECONVERGENT B0, `(.L_x_30) ;  /* 0x0000003000007945 */ /* 0x000fe80003800200 */
[----:B------:R-:W-:Y:S05]  /*1c20*/  @P4 BRA `(.L_x_31) ;  /* 0x0000000000044947 */ /* 0x000fea0003800000 */
[----:B------:R-:W-:Y:S05]  /*1c30*/  BPT.TRAP 0x1 ;  /* 0x000000040000795c */ /* 0x000fea0000300000 */
.L_x_31:
[----:B------:R-:W-:Y:S05]  /*1c40*/  BSYNC.RECONVERGENT B0 ;  /* 0x0000000000007941 */ /* 0x000fea0003800200 */
.L_x_30:
        /* <DEDUP_REMOVED lines=24> */
[----:B------:R-:W-:Y:S01]  /*1dd0*/  UMOV UR12, UR36 ;  /* 0x00000024000c7c82 */ /* 0x000fe20008000000 */
[----:B------:R-:W-:Y:S01]  /*1de0*/  UMOV UR9, UR25 ;  /* 0x0000001900097c82 */ /* 0x000fe20008000000 */
[----:B------:R1:W-:Y:S01]  /*1df0*/  UTMALDG.3D [UR24], [UR38], desc[UR30] ;  /* 0x00001e18260075b4 */ /* 0x0003e20008011000 */
[----:B------:R-:W-:Y:S01]  /*1e00*/  UMOV UR10, UR27 ;  /* 0x0000001b000a7c82 */ /* 0x000fe20008000000 */
[----:B------:R-:W-:Y:S01]  /*1e10*/  UIADD3 UR21, UPT, UPT, UR21, 0x1, URZ ;  /* 0x0000000115157890 */ /* 0x000fe2000fffe0ff */
[----:B------:R-:W-:-:S03]  /*1e20*/  UMOV UR35, UR6 ;  /* 0x0000000600237c82 */ /* 0x000fc60008000000 */
[----:B------:R-:W-:Y:S01]  /*1e30*/  UISETP.NE.AND UP0, UPT, UR21, UR29, UPT ;  /* 0x0000001d1500728c */ /* 0x000fe2000bf05270 */
[----:B------:R1:W-:Y:S01]  /*1e40*/  UTMALDG.3D [UR16], [UR38], desc[UR30] ;  /* 0x00001e10260075b4 */ /* 0x0003e20008011000 */
[----:B------:R1:W-:Y:S07]  /*1e50*/  UTMALDG.3D [UR8], [UR32], desc[UR30] ;  /* 0x00001e08200075b4 */ /* 0x0003ee0008011000 */
[----:B------:R-:W-:Y:S05]  /*1e60*/  BRA.U UP0, `(.L_x_32) ;  /* 0xfffffffd004c7547 */ /* 0x000fea000b83ffff */
.L_x_27:
[----:B-1----:R-:W-:Y:S01]  /*1e70*/  LEA R2, R14, UR4, 0x3 ;  /* 0x000000040e027c11 */ /* 0x002fe2000f8e18ff */
[----:B------:R-:W-:Y:S01]  /*1e80*/  NOP ;  /* 0x0000000000007918 */ /* 0x000fe20000000000 */
[----:B--2---:R-:W-:Y:S02]  /*1e90*/  SHF.L.U32 R3, R12, 0x1f, RZ ;  /* 0x0000001f0c037819 */ /* 0x004fe400000006ff */
[----:B------:R-:W-:Y:S02]  /*1ea0*/  LEA R4, R14, UR4, 0x4 ;  /* 0x000000040e047c11 */ /* 0x000fe4000f8e20ff */
[----:B------:R-:W1:Y:S02]  /*1eb0*/  SYNCS.PHASECHK.TRANS64.TRYWAIT P0, [R2+URZ+0x100], R3 ;  /* 0x00010003020075a7 */ /* 0x000e6400080011ff */
[----:B-1----:R-:W-:Y:S05]  /*1ec0*/  @!P0 BRA `(.L_x_33) ;  /* 0x00000058003c8947 */ /* 0x002fea0003800000 */
.L_x_127:
[----:B------:R-:W2:Y:S01]  /*1ed0*/  LDS.128 R4, [R4+0x190] ;  /* 0x0001900004047984 */ /* 0x000ea20000000c00 */
[----:B---3--:R-:W-:Y:S01]  /*1ee0*/  ISETP.GE.AND P0, PT, R26, 0x1, PT ;  /* 0x000000011a00780c */ /* 0x008fe20003f06270 */
[----:B-1----:R-:W-:Y:S01]  /*1ef0*/  VIADD R2, R2, 0x110 ;  /* 0x0000011002027836 */ /* 0x002fe20000000000 */
[----:B------:R-:W-:Y:S01]  /*1f00*/  @!PT LDS RZ, [RZ] ;  /* 0x00000000fffff984 */ /* 0x000fe20000000800 */
[----:B------:R-:W-:Y:S01]  /*1f10*/  @!PT LDS RZ, [RZ] ;  /* 0x00000000fffff984 */ /* 0x000fe20000000800 */
[----:B------:R-:W-:Y:S01]  /*1f20*/  @!PT LDS RZ, [RZ] ;  /* 0x00000000fffff984 */ /* 0x000fe20000000800 */
[----:B------:R-:W-:Y:S01]  /*1f30*/  @!PT LDS RZ, [RZ] ;  /* 0x00000000fffff984 */ /* 0x000fe20000000800 */
[----:B------:R1:W-:Y:S06]  /*1f40*/  MEMBAR.ALL.CTA ;  /* 0x0000000000007992 */ /* 0x0003ec0000008000 */
[----:B-1----:R-:W1:Y:S01]  /*1f50*/  FENCE.VIEW.ASYNC.S ;  /* 0x00000000000073c6 */ /* 0x002e620000000000 */
[----:B------:R-:W-:-:S04]  /*1f60*/  PRMT R2, RZ, 0x654, R2 ;  /* 0x00000654ff027816 */ /* 0x000fc80000000002 */
[----:B-1----:R1:W-:Y:S01]  /*1f70*/  SYNCS.ARRIVE.TRANS64.RED.A1T0 RZ, [R2+URZ], RZ ;  /* 0x000000ff02ff79a7 */ /* 0x0023e200081004ff */
[----:B--2---:R-:W-:-:S13]  /*1f80*/  LOP3.LUT P2, RZ, R6, 0x1, RZ, 0xc0, !PT ;  /* 0x0000000106ff7812 */ /* 0x004fda000784c0ff */
[----:B------:R-:W-:Y:S01]  /*1f90*/  @P2 SHF.R.U32.HI R3, RZ, 0x10, R5 ;  /* 0x00000010ff032819 */ /* 0x000fe20000011605 */
[----:B------:R-:W-:Y:S01]  /*1fa0*/  VOTEU.ANY UP0, P2 ;  /* 0x0000000000ff7886 */ /* 0x000fe20001000100 */
[----:B------:R-:W-:Y:S02]  /*1fb0*/  @P2 MOV R13, R4 ;  /* 0x00000004000d2202 */ /* 0x000fe40000000f00 */
[----:B------:R-:W-:Y:S02]  /*1fc0*/  @P2 R2UR.BROADCAST UR8, R3 ;  /* 0x00000000030822ca */ /* 0x000fe400008e0000 */
[----:B------:R-:W-:-:S11]  /*1fd0*/  @P2 LOP3.LUT R11, R5, 0xffff, RZ, 0xc0, !PT ;  /* 0x0000ffff050b2812 */ /* 0x000fd600078ec0ff */
[----:B------:R-:W-:Y:S01]  /*1fe0*/  @UP0 UMOV UR36, UR8 ;  /* 0x0000000800240c82 */ /* 0x000fe20008000000 */
[----:B-1----:R-:W-:Y:S05]  /*1ff0*/  @!P0 BRA `(.L_x_34) ;  /* 0x0000000000b88947 */ /* 0x002fea0003800000 */
[----:B------:R-:W4:Y:S01]  /*2000*/  LDC.64 R4, c[0x0][0xb18] ;  /* 0x0002c600ff047b82 */ /* 0x000f220000000a00 */
[----:B------:R-:W-:-:S07]  /*2010*/  ISETP.NE.AND P3, PT, R26, 0x1, PT ;  /* 0x000000011a00780c */ /* 0x000fce0003f65270 */
[----:B------:R-:W1:Y:S08]  /*2020*/  LDC.64 R6, c[0x0][0xb10] ;  /* 0x0002c400ff067b82 */ /* 0x000e700000000a00 */
[----:B------:R-:W2:Y:S08]  /*2030*/  LDC R16, c[0x0][0xb20] ;  /* 0x0002c800ff107b82 */ /* 0x000eb00000000800 */
[----:B------:R-:W3:Y:S01]  /*2040*/  LDC R18, c[0x0][0xb0c] ;  /* 0x0002c300ff127b82 */ /* 0x000ee20000000800 */
[----:B----4-:R-:W-:Y:S01]  /*2050*/  IMAD.HI.U32 R17, R0, R5, RZ ;  /* 0x0000000500117227 */ /* 0x010fe200078e00ff */
[----:B------:R-:W-:-:S03]  /*2060*/  ISETP.NE.AND P0, PT, R4, 0x1, PT ;  /* 0x000000010400780c */ /* 0x000fc60003f05270 */
[----:B------:R-:W-:-:S03]  /*2070*/  IMAD.HI.U32 R5, R11, R5, RZ ;  /* 0x000000050b057227 */ /* 0x000fc600078e00ff */
[----:B------:R-:W4:Y:S01]  /*2080*/  LDC.64 R2, c[0x0][0xb28] ;  /* 0x0002ca00ff027b82 */ /* 0x000f220000000a00 */
[----:B-1----:R-:W-:-:S04]  /*2090*/  IMAD.HI.U32 R20, R9, R6, RZ ;  /* 0x0000000609147227 */ /* 0x002fc800078e00ff */
[----:B------:R-:W-:Y:S01]  /*20a0*/  IMAD.HI.U32 R22, R13, R6, RZ ;  /* 0x000000060d167227 */ /* 0x000fe200078e00ff */
[----:B------:R-:W-:Y:S02]  /*20b0*/  SHF.R.U32.HI R20, RZ, R7, R20 ;  /* 0x00000007ff147219 */ /* 0x000fe40000011614 */
[-C--:B--2---:R-:W-:Y:S02]  /*20c0*/  SHF.R.U32.HI R17, RZ, R16.reuse, R17 ;  /* 0x00000010ff117219 */ /* 0x084fe40000011611 */
[----:B------:R-:W-:Y:S02]  /*20d0*/  SHF.R.U32.HI R16, RZ, R16, R5 ;  /* 0x00000010ff107219 */ /* 0x000fe40000011605 */
[----:B------:R-:W-:Y:S02]  /*20e0*/  SEL R17, R0, R17, !P0 ;  /* 0x0000001100117207 */ /* 0x000fe40004000000 */
[----:B------:R-:W-:Y:S02]  /*20f0*/  SHF.R.U32.HI R22, RZ, R7, R22 ;  /* 0x00000007ff167219 */ /* 0x000fe40000011616 */
[----:B---3--:R-:W-:-:S02]  /*2100*/  ISETP.NE.AND P1, PT, R18, 0x1, PT ;  /* 0x000000011200780c */ /* 0x008fc40003f25270 */
[----:B------:R-:W-:Y:S02]  /*2110*/  SEL R5, R11, R16, !P0 ;  /* 0x000000100b057207 */ /* 0x000fe40004000000 */
[----:B------:R-:W-:Y:S02]  /*2120*/  SEL R19, R9, R20, !P1 ;  /* 0x0000001409137207 */ /* 0x000fe40004800000 */
[----:B------:R-:W-:Y:S01]  /*2130*/  SEL R7, R13, R22, !P1 ;  /* 0x000000160d077207 */ /* 0x000fe20004800000 */
[----:B----4-:R-:W-:-:S04]  /*2140*/  IMAD.HI.U32 R20, R17, R2, RZ ;  /* 0x0000000211147227 */ /* 0x010fc800078e00ff */
[----:B------:R-:W-:Y:S01]  /*2150*/  IMAD.HI.U32 R6, R19, R2, RZ ;  /* 0x0000000213067227 */ /* 0x000fe200078e00ff */
[----:B------:R-:W-:-:S04]  /*2160*/  @P3 SHF.R.U32.HI R17, RZ, R3, R20 ;  /* 0x00000003ff113219 */ /* 0x000fc80000011614 */
        /* <DEDUP_REMOVED lines=8> */
[----:B------:R-:W-:-:S04]  /*21f0*/  @!P0 IMAD.HI.U32 R16, R7, R2, RZ ;  /* 0x0000000207108227 */ /* 0x000fc800078e00ff */
[----:B------:R-:W-:Y:S01]  /*2200*/  IMAD.MOV R2, RZ, RZ, -R6 ;  /* 0x000000ffff027224 */ /* 0x000fe200078e0a06 */
[----:B------:R-:W-:-:S03]  /*2210*/  @!P0 SHF.R.U32.HI R16, RZ, R3, R16 ;  /* 0x00000003ff108219 */ /* 0x000fc60000011610 */
[----:B------:R-:W-:Y:S01]  /*2220*/  IMAD R2, R26, R2, R5 ;  /* 0x000000021a027224 */ /* 0x000fe200078e0205 */
[----:B------:R-:W-:Y:S02]  /*2230*/  @!P0 SEL R3, R7, R16, !P3 ;  /* 0x0000001007038207 */ /* 0x000fe40005800000 */
[----:B------:R-:W-:-:S03]  /*2240*/  IADD3 R16, PT, PT, -R5, RZ, RZ ;  /* 0x000000ff05107210 */ /* 0x000fc60007ffe1ff */
[--C-:B------:R-:W-:Y:S02]  /*2250*/  @!P0 IMAD.IADD R6, R6, 0x1, -R3.reuse ;  /* 0x0000000106068824 */ /* 0x100fe400078e0a03 */
[----:B------:R-:W-:Y:S01]  /*2260*/  @!P0 IMAD R3, R2, R19, R3 ;  /* 0x0000001302038224 */ /* 0x000fe200078e0203 */
[----:B------:R-:W-:Y:S01]  /*2270*/  IADD3 R2, PT, PT, -R7, RZ, RZ ;  /* 0x000000ff07027210 */ /* 0x000fe20007ffe1ff */
[----:B------:R-:W-:Y:S02]  /*2280*/  @!P0 IMAD R5, R26, R6, R7 ;  /* 0x000000061a058224 */ /* 0x000fe400078e0207 */
[----:B------:R-:W-:Y:S02]  /*2290*/  IMAD R11, R4, R16, R11 ;  /* 0x00000010040b7224 */ /* 0x000fe400078e020b */
[----:B------:R-:W-:Y:S02]  /*22a0*/  @!P0 IMAD.MOV.U32 R7, RZ, RZ, R3 ;  /* 0x000000ffff078224 */ /* 0x000fe400078e0003 */
[----:B------:R-:W-:-:S02]  /*22b0*/  IMAD R2, R18, R2, R13 ;  /* 0x0000000212027224 */ /* 0x000fc400078e020d */
[----:B------:R-:W-:Y:S02]  /*22c0*/  IMAD R11, R5, R4, R11 ;  /* 0x00000004050b7224 */ /* 0x000fe400078e020b */
[----:B------:R-:W-:Y:S02]  /*22d0*/  IMAD R13, R7, R18, R2 ;  /* 0x00000012070d7224 */ /* 0x000fe400078e0202 */
.L_x_34:
[----:B------:R-:W1:Y:S02]  /*22e0*/  LDCU UR8, c[0x0][0xb30] ;  /* 0x00016600ff0877ac */ /* 0x000e640008000800 */
[----:B-1----:R-:W-:-:S09]  /*22f0*/  UISETP.NE.AND UP0, UPT, UR8, 0x1, UPT ;  /* 0x000000010800788c */ /* 0x002fd2000bf05270 */
[----:B------:R-:W-:Y:S05]  /*2300*/  BRA.U UP0, `(.L_x_35) ;  /* 0x0000000100407547 */ /* 0x000fea000b800000 */
[----:B------:R-:W1:Y:S08]  /*2310*/  LDC.64 R4, c[0x0][0xb10] ;  /* 0x0002c400ff047b82 */ /* 0x000e700000000a00 */
[----:B------:R-:W2:Y:S08]  /*2320*/  LDC.64 R2, c[0x0][0xb18] ;  /* 0x0002c600ff027b82 */ /* 0x000eb00000000a00 */
[----:B------:R-:W3:Y:S08]  /*2330*/  LDC R6, c[0x0][0xb20] ;  /* 0x0002c800ff067b82 */ /* 0x000ef00000000800 */
[----:B------:R-:W4:Y:S01]  /*2340*/  LDC R16, c[0x0][0xb0c] ;  /* 0x0002c300ff107b82 */ /* 0x000f220000000800 */
[----:B-1----:R-:W-:-:S05]  /*2350*/  IMAD.HI.U32 R4, R13, R4, RZ ;  /* 0x000000040d047227 */ /* 0x002fca00078e00ff */
[----:B------:R-:W-:Y:S01]  /*2360*/  SHF.R.U32.HI R4, RZ, R5, R4 ;  /* 0x00000005ff047219 */ /* 0x000fe20000011604 */
[----:B--2---:R-:W-:Y:S01]  /*2370*/  IMAD.HI.U32 R3, R11, R3, RZ ;  /* 0x000000030b037227 */ /* 0x004fe200078e00ff */
[----:B------:R-:W-:-:S04]  /*2380*/  ISETP.NE.AND P0, PT, R2, 0x1, PT ;  /* 0x000000010200780c */ /* 0x000fc80003f05270 */
[----:B---3--:R-:W-:-:S04]  /*2390*/  SHF.R.U32.HI R6, RZ, R6, R3 ;  /* 0x00000006ff067219 */ /* 0x008fc80000011603 */
[----:B------:R-:W-:Y:S02]  /*23a0*/  SEL R3, R11, R6, !P0 ;  /* 0x000000060b037207 */ /* 0x000fe40004000000 */
[----:B----4-:R-:W-:-:S04]  /*23b0*/  ISETP.NE.AND P1, PT, R16, 0x1, PT ;  /* 0x000000011000780c */ /* 0x010fc80003f25270 */
[----:B------:R-:W-:-:S05]  /*23c0*/  SEL R4, R13, R4, !P1 ;  /* 0x000000040d047207 */ /* 0x000fca0004800000 */
[----:B------:R-:W-:Y:S02]  /*23d0*/  IMAD.IADD R5, R3, 0x1, -R4 ;  /* 0x0000000103057824 */ /* 0x000fe400078e0a04 */
[----:B------:R-:W-:Y:S02]  /*23e0*/  IMAD.IADD R3, R4, 0x1, -R3 ;  /* 0x0000000104037824 */ /* 0x000fe400078e0a03 */
[----:B------:R-:W-:Y:S02]  /*23f0*/  IMAD R13, R5, R16, R13 ;  /* 0x00000010050d7224 */ /* 0x000fe400078e020d */
[----:B------:R-:W-:-:S07]  /*2400*/  IMAD R11, R3, R2, R11 ;  /* 0x00000002030b7224 */ /* 0x000fce00078e020b */
.L_x_35:
[----:B------:R-:W-:Y:S01]  /*2410*/  VIADD R14, R14, 0x1 ;  /* 0x000000010e0e7836 */ /* 0x000fe20000000000 */
[----:B------:R-:W-:Y:S01]  /*2420*/  PLOP3.LUT P1, PT, PT, PT, PT, 0x80, 0x8 ;  /* 0x000000000008781c */ /* 0x000fe20003f2f070 */
[----:B------:R-:W-:Y:S02]  /*2430*/  IMAD.IADD R21, R13, 0x1, R68 ;  /* 0x000000010d157824 */ /* 0x000fe400078e0244 */
[----:B------:R-:W-:Y:S01]  /*2440*/  IMAD.IADD R20, R11, 0x1, R66 ;  /* 0x000000010b147824 */ /* 0x000fe200078e0242 */
[----:B------:R-:W-:-:S04]  /*2450*/  ISETP.NE.AND P0, PT, R14, 0x2, PT ;  /* 0x000000020e00780c */ /* 0x000fc80003f05270 */
[----:B------:R-:W-:Y:S02]  /*2460*/  SEL R3, RZ, 0x1, P0 ;  /* 0x00000001ff037807 */ /* 0x000fe40000000000 */
[----:B------:R-:W-:Y:S02]  /*2470*/  SEL R14, R14, RZ, P0 ;  /* 0x000000ff0e0e7207 */ /* 0x000fe40000000000 */
[----:B------:R-:W-:Y:S01]  /*2480*/  LOP3.LUT R12, R12, R3, RZ, 0x3c, !PT ;  /* 0x000000030c0c7212 */ /* 0x000fe200078e3cff */
[----:B------:R-:W-:Y:S06]  /*2490*/  @P2 BRA `(.L_x_36) ;  /* 0xfffffff000702947 */ /* 0x000fec000383ffff */
[----:B------:R-:W-:Y:S01]  /*24a0*/  UIADD3 UR4, UPT, UPT, UR4, 0x60, URZ ;  /* 0x0000006004047890 */ /* 0x000fe2000fffe0ff */
[----:B------:R-:W-:-:S03]  /*24b0*/  SHF.L.U32 R3, R15, 0x1f, RZ ;  /* 0x0000001f0f037819 */ /* 0x000fc600000006ff */
[----:B------:R-:W-:-:S09]  /*24c0*/  ULEA UR5, UR6, UR4, 0x3 ;  /* 0x0000000406057291 */ /* 0x000fd2000f8e18ff */
[----:B------:R-:W1:Y:S02]  /*24d0*/  SYNCS.PHASECHK.TRANS64.TRYWAIT P0, [UR5], R3 ;  /* 0x00000003ff0075a7 */ /* 0x000e640008001105 */
[----:B-1----:R-:W-:Y:S05]  /*24e0*/  @!P0 BRA `(.L_x_37) ;  /* 0x0000005000c88947 */ /* 0x002fea0003800000 */
.L_x_129:
[----:B------:R-:W-:-:S04]  /*24f0*/  UIADD3 UR6, UPT, UPT, UR6, 0x1, URZ ;  /* 0x0000000106067890 */ /* 0x000fc8000fffe0ff */
[----:B------:R-:W-:-:S04]  /*2500*/  UISETP.NE.AND UP0, UPT, UR6, 0xc, UPT ;  /* 0x0000000c0600788c */ /* 0x000fc8000bf05270 */
[----:B------:R-:W-:Y:S02]  /*2510*/  USEL UR7, URZ, 0x1, UP0 ;  /* 0x00000001ff077887 */ /* 0x000fe40008000000 */
[----:B------:R-:W-:-:S04]  /*2520*/  USEL UR6, UR6, URZ, UP0 ;  /* 0x000000ff06067287 */ /* 0x000fc80008000000 */
[----:B------:R-:W-:Y:S01]  /*2530*/  ULEA UR5, UR6, UR4, 0x3 ;  /* 0x0000000406057291 */ /* 0x000fe2000f8e18ff */
[----:B------:R-:W-:-:S04]  /*2540*/  LOP3.LUT R2, R15, UR7, RZ, 0x3c, !PT ;  /* 0x000000070f027c12 */ /* 0x000fc8000f8e3cff */
[----:B-1----:R-:W-:-:S04]  /*2550*/  SHF.L.U32 R3, R2, 0x1f, RZ ;  /* 0x0000001f02037819 */ /* 0x002fc800000006ff */
[----:B------:R-:W1:Y:S02]  /*2560*/  SYNCS.PHASECHK.TRANS64.TRYWAIT P0, [UR5], R3 ;  /* 0x00000003ff0075a7 */ /* 0x000e640008001105 */
[----:B-1----:R-:W-:Y:S05]  /*2570*/  @!P0 BRA `(.L_x_38) ;  /* 0x0000005000bc8947 */ /* 0x002fea0003800000 */
.L_x_131:
        /* <DEDUP_REMOVED lines=9> */
.L_x_133:
        /* <DEDUP_REMOVED lines=9> */
.L_x_135:
        /* <DEDUP_REMOVED lines=9> */
.L_x_137:
        /* <DEDUP_REMOVED lines=9> */
.L_x_139:
        /* <DEDUP_REMOVED lines=9> */
.L_x_141:
        /* <DEDUP_REMOVED lines=9> */
.L_x_143:
        /* <DEDUP_REMOVED lines=9> */
.L_x_145:
        /* <DEDUP_REMOVED lines=9> */
.L_x_147:
        /* <DEDUP_REMOVED lines=9> */
.L_x_149:
[----:B------:R-:W-:-:S04]  /*2a90*/  UIADD3 UR6, UPT, UPT, UR6, 0x1, URZ ;  /* 0x0000000106067890 */ /* 0x000fc8000fffe0ff */
[----:B------:R-:W-:-:S04]  /*2aa0*/  UISETP.NE.AND UP0, UPT, UR6, 0xc, UPT ;  /* 0x0000000c0600788c */ /* 0x000fc8000bf05270 */
[----:B------:R-:W-:Y:S02]  /*2ab0*/  USEL UR5, URZ, 0x1, UP0 ;  /* 0x00000001ff057887 */ /* 0x000fe40008000000 */
[----:B------:R-:W-:-:S04]  /*2ac0*/  USEL UR6, UR6, URZ, UP0 ;  /* 0x000000ff06067287 */ /* 0x000fc80008000000 */
[----:B------:R-:W-:Y:S01]  /*2ad0*/  ULEA UR6, UR6, UR4, 0x3 ;  /* 0x0000000406067291 */ /* 0x000fe2000f8e18ff */
[----:B-1----:R-:W-:-:S04]  /*2ae0*/  LOP3.LUT R3, R2, UR5, RZ, 0x3c, !PT ;  /* 0x0000000502037c12 */ /* 0x002fc8000f8e3cff */
[----:B------:R-:W-:Y:S01]  /*2af0*/  SHF.L.U32 R3, R3, 0x1f, RZ ;  /* 0x0000001f03037819 */ /* 0x000fe200000006ff */
[----:B----4-:R-:W-:-:S07]  /*2b00*/  IMAD.U32 R0, RZ, RZ, UR6 ;  /* 0x00000006ff007e24 */ /* 0x010fce000f8e00ff */
.L_x_48:
[----:B-1----:R1:W2:Y:S02]  /*2b10*/  SYNCS.PHASECHK.TRANS64.TRYWAIT P0, [R0+URZ], R3 ;  /* 0x00000003000075a7 */ /* 0x0022a400080011ff */
[----:B--2---:R-:W-:Y:S05]  /*2b20*/  @!P0 NANOSLEEP.SYNCS 0x989680 ;  /* 0x009896800000895d */ /* 0x004fea0003900000 */
[----:B------:R-:W2:Y:S02]  /*2b30*/  @!P0 SYNCS.PHASECHK.TRANS64 P0, [R0+URZ], R3 ;  /* 0x00000003000085a7 */ /* 0x000ea400080010ff */
[----:B--2---:R-:W-:Y:S05]  /*2b40*/  @P0 EXIT ;  /* 0x000000000000094d */ /* 0x004fea0003800000 */
[----:B------:R-:W-:Y:S05]  /*2b50*/  BRA `(.L_x_48) ;  /* 0xfffffffc00ec7947 */ /* 0x000fea000383ffff */
.L_x_18:
[----:B------:R-:W-:-:S04]  /*2b60*/  UISETP.NE.AND UP1, UPT, UR37, URZ, UPT ;  /* 0x000000ff2500728c */ /* 0x000fc8000bf25270 */
[----:B------:R-:W-:-:S09]  /*2b70*/  UISETP.NE.OR UP1, UPT, UR8, 0x1, UP1 ;  /* 0x000000010800788c */ /* 0x000fd20008f25670 */
[----:B------:R-:W-:Y:S05]  /*2b80*/  BRA.U UP1, `(.L_x_49) ;  /* 0x0000000501487547 */ /* 0x000fea000b800000 */
[----:B------:R-:W-:Y:S01]  /*2b90*/  ISETP.NE.AND P2, PT, R2, RZ, PT ;  /* 0x000000ff0200720c */ /* 0x000fe20003f45270 */
[----:B------:R-:W-:Y:S01]  /*2ba0*/  IMAD.MOV.U32 R12, RZ, RZ, 0x1 ;  /* 0x00000001ff0c7424 */ /* 0x000fe200078e00ff */
[----:B------:R-:W-:Y:S02]  /*2bb0*/  CS2R R10, SRZ ;  /* 0x00000000000a7805 */ /* 0x000fe4000001ff00 */
[----:B------:R-:W-:Y:S01]  /*2bc0*/  CS2R R8, SRZ ;  /* 0x0000000000087805 */ /* 0x000fe2000001ff00 */
[----:B------:R-:W-:Y:S01]  /*2bd0*/  UMOV UR4, 0x400 ;  /* 0x0000040000047882 */ /* 0x000fe20000000000 */
[----:B------:R-:W-:Y:S01]  /*2be0*/  UMOV UR6, URZ ;  /* 0x000000ff00067c82 */ /* 0x000fe20008000000 */
[----:B------:R-:W-:-:S12]  /*2bf0*/  ULEA UR37, UR37, UR4, 0x18 ;  /* 0x0000000425257291 */ /* 0x000fd8000f8ec0ff */
.L_x_53:
[----:B------:R-:W-:Y:S02]  /*2c00*/  LEA R0, R8, UR37, 0x3 ;  /* 0x0000002508007c11 */ /* 0x000fe4000f8e18ff */
[----:B------:R-:W-:-:S03]  /*2c10*/  SHF.L.U32 R5, R9, 0x1f, RZ ;  /* 0x0000001f09057819 */ /* 0x000fc600000006ff */
[----:B------:R-:W-:Y:S01]  /*2c20*/  VIADD R4, R0, 0x170 ;  /* 0x0000017000047836 */ /* 0x000fe20000000000 */
[----:B------:R-:W1:Y:S02]  /*2c30*/  SYNCS.PHASECHK.TRANS64.TRYWAIT P0, [R0+URZ+0x160], R5 ;  /* 0x00016005000075a7 */ /* 0x000e6400080011ff */
[----:B-1----:R-:W-:Y:S05]  /*2c40*/  @!P0 BRA `(.L_x_50) ;  /* 0x0000004c00f88947 */ /* 0x002fea0003800000 */
.L_x_150:
[----:B------:R-:W-:Y:S01]  /*2c50*/  ULEA UR5, UR6, UR37, 0x3 ;  /* 0x0000002506057291 */ /* 0x000fe2000f8e18ff */
[----:B------:R-:W-:Y:S02]  /*2c60*/  PRMT R4, RZ, 0x654, R4 ;  /* 0x00000654ff047816 */ /* 0x000fe40000000004 */
[----:B-1----:R-:W-:Y:S01]  /*2c70*/  SHF.L.U32 R5, R12, 0x1f, RZ ;  /* 0x0000001f0c057819 */ /* 0x002fe200000006ff */
[----:B------:R-:W-:Y:S01]  /*2c80*/  UIADD3 UR4, UPT, UPT, UR5, 0x100, URZ ;  /* 0x0000010005047890 */ /* 0x000fe2000fffe0ff */
[----:B------:R1:W-:Y:S05]  /*2c90*/  SYNCS.ARRIVE.TRANS64.RED.A1T0 RZ, [R4+URZ], RZ ;  /* 0x000000ff04ff79a7 */ /* 0x0003ea00081004ff */
[----:B------:R-:W-:Y:S01]  /*2ca0*/  IMAD.U32 R7, RZ, RZ, UR4 ;  /* 0x00000004ff077e24 */ /* 0x000fe2000f8e00ff */
[----:B------:R-:W2:Y:S04]  /*2cb0*/  SYNCS.PHASECHK.TRANS64.TRYWAIT P0, [UR5+0x110], R5 ;  /* 0x00011005ff0075a7 */ /* 0x000ea80008001105 */
[----:B------:R-:W-:Y:S01]  /*2cc0*/  PRMT R6, R2, 0x654, R7 ;  /* 0x0000065402067816 */ /* 0x000fe20000000007 */
[----:B-1----:R-:W-:Y:S01]  /*2cd0*/  @!P2 IMAD.MOV.U32 R4, RZ, RZ, 0x10 ;  /* 0x00000010ff04a424 */ /* 0x002fe200078e00ff */
[----:B--2---:R-:W-:Y:S06]  /*2ce0*/  @!P0 BRA `(.L_x_51) ;  /* 0x0000004c00e48947 */ /* 0x004fec0003800000 */
.L_x_152:
[----:B------:R-:W-:Y:S01]  /*2cf0*/  ULEA UR4, UR6, UR37, 0x4 ;  /* 0x0000002506047291 */ /* 0x000fe2000f8e20ff */
[----:B------:R-:W-:Y:S01]  /*2d00*/  SEL R3, R6, R3, !P2 ;  /* 0x0000000306037207 */ /* 0x000fe20005000000 */
[----:B------:R-:W-:Y:S01]  /*2d10*/  UIADD3 UR5, UPT, UPT, UR5, 0x100, URZ ;  /* 0x0000010005057890 */ /* 0x000fe2000fffe0ff */
[----:B-1----:R-:W-:Y:S01]  /*2d20*/  LEA R0, R11, UR37, 0x3 ;  /* 0x000000250b007c11 */ /* 0x002fe2000f8e18ff */
[----:B------:R-:W-:Y:S01]  /*2d30*/  UIADD3 UR4, UPT, UPT, UR4, 0x190, URZ ;  /* 0x0000019004047890 */ /* 0x000fe2000fffe0ff */
[----:B------:R-:W-:Y:S01]  /*2d40*/  SHF.L.U32 R5, R10, 0x1f, RZ ;  /* 0x0000001f0a057819 */ /* 0x000fe200000006ff */
[----:B------:R1:W-:Y:S01]  /*2d50*/  @!P2 SYNCS.ARRIVE.TRANS64.RED RZ, [R3+URZ], R4 ;  /* 0x0000000403ffa9a7 */ /* 0x0003e200080004ff */
[----:B------:R-:W-:Y:S01]  /*2d60*/  UIADD3 UR6, UPT, UPT, UR6, 0x1, URZ ;  /* 0x0000000106067890 */ /* 0x000fe2000fffe0ff */
[----:B------:R-:W-:-:S03]  /*2d70*/  VIADD R8, R8, 0x1 ;  /* 0x0000000108087836 */ /* 0x000fc60000000000 */
[----:B------:R-:W-:Y:S02]  /*2d80*/  UISETP.NE.AND UP0, UPT, UR6, 0x2, UPT ;  /* 0x000000020600788c */ /* 0x000fe4000bf05270 */
[----:B------:R-:W-:Y:S06]  /*2d90*/  UGETNEXTWORKID.BROADCAST [UR4], [UR5] ;  /* 0x00000000040073ca */ /* 0x000fec0008000100 */
[----:B------:R-:W-:Y:S01]  /*2da0*/  USEL UR4, URZ, 0x1, UP0 ;  /* 0x00000001ff047887 */ /* 0x000fe20008000000 */
[----:B------:R-:W-:Y:S01]  /*2db0*/  ISETP.NE.AND P0, PT, R8, 0x2, PT ;  /* 0x000000020800780c */ /* 0x000fe20003f05270 */
[----:B------:R-:W-:Y:S01]  /*2dc0*/  USEL UR6, UR6, URZ, UP0 ;  /* 0x000000ff06067287 */ /* 0x000fe20008000000 */
[----:B------:R-:W2:Y:S03]  /*2dd0*/  SYNCS.PHASECHK.TRANS64.TRYWAIT P1, [R0+URZ+0x100], R5 ;  /* 0x00010005000075a7 */ /* 0x000ea600080211ff */
[----:B------:R-:W-:Y:S01]  /*2de0*/  LOP3.LUT R12, R12, UR4, RZ, 0x3c, !PT ;  /* 0x000000040c0c7c12 */ /* 0x000fe2000f8e3cff */
[----:B-12---:R-:W-:Y:S07]  /*2df0*/  @!P1 BRA `(.L_x_52) ;  /* 0x0000004c00b89947 */ /* 0x006fee0003800000 */
.L_x_153:
[C---:B------:R-:W-:Y:S01]  /*2e00*/  LEA R4, R11.reuse, UR37, 0x4 ;  /* 0x000000250b047c11 */ /* 0x040fe2000f8e20ff */
[----:B-1----:R-:W-:Y:S01]  /*2e10*/  VIADD R0, R0, 0x110 ;  /* 0x0000011000007836 */ /* 0x002fe20000000000 */
[----:B------:R-:W-:Y:S01]  /*2e20*/  SEL R8, R8, RZ, P0 ;  /* 0x000000ff08087207 */ /* 0x000fe20000000000 */
[----:B------:R-:W-:-:S03]  /*2e30*/  VIADD R11, R11, 0x1 ;  /* 0x000000010b0b7836 */ /* 0x000fc60000000000 */
[----:B------:R-:W1:Y:S01]  /*2e40*/  LDS.128 R4, [R4+0x190] ;  /* 0x0001900004047984 */ /* 0x000e620000000c00 */
[----:B------:R-:W-:Y:S02]  /*2e50*/  PRMT R0, RZ, 0x654, R0 ;  /* 0x00000654ff007816 */ /* 0x000fe40000000000 */
[C---:B------:R-:W-:Y:S01]  /*2e60*/  ISETP.NE.AND P1, PT, R11.reuse, 0x2, PT ;  /* 0x000000020b00780c */ /* 0x040fe20003f25270 */
[----:B------:R-:W-:Y:S01]  /*2e70*/  @!PT LDS RZ, [RZ] ;  /* 0x00000000fffff984 */ /* 0x000fe20000000800 */
[----:B------:R-:W-:Y:S01]  /*2e80*/  @!PT LDS RZ, [RZ] ;  /* 0x00000000fffff984 */ /* 0x000fe20000000800 */
[----:B------:R-:W-:Y:S01]  /*2e90*/  @!PT LDS RZ, [RZ] ;  /* 0x00000000fffff984 */ /* 0x000fe20000000800 */
[----:B------:R-:W-:Y:S01]  /*2ea0*/  @!PT LDS RZ, [RZ] ;  /* 0x00000000fffff984 */ /* 0x000fe20000000800 */
[----:B------:R2:W-:Y:S06]  /*2eb0*/  MEMBAR.ALL.CTA ;  /* 0x0000000000007992 */ /* 0x0005ec0000008000 */
[----:B--2---:R-:W2:Y:S01]  /*2ec0*/  FENCE.VIEW.ASYNC.S ;  /* 0x00000000000073c6 */ /* 0x004ea20000000000 */
[----:B------:R-:W-:Y:S01]  /*2ed0*/  SEL R11, R11, RZ, P1 ;  /* 0x000000ff0b0b7207 */ /* 0x000fe20000800000 */
[----:B--2---:R2:W-:Y:S01]  /*2ee0*/  SYNCS.ARRIVE.TRANS64.RED.A1T0 RZ, [R0+URZ], RZ ;  /* 0x000000ff00ff79a7 */ /* 0x0045e200081004ff */
[----:B-1----:R-:W-:-:S02]  /*2ef0*/  LOP3.LUT P3, RZ, R6, 0x1, RZ, 0xc0, !PT ;  /* 0x0000000106ff7812 */ /* 0x002fc4000786c0ff */
[----:B------:R-:W-:-:S04]  /*2f00*/  SEL R5, RZ, 0x1, P1 ;  /* 0x00000001ff057807 */ /* 0x000fc80000800000 */
[----:B------:R-:W-:Y:S02]  /*2f10*/  LOP3.LUT R10, R10, R5, RZ, 0x3c, !PT ;  /* 0x000000050a0a7212 */ /* 0x000fe400078e3cff */
[----:B--2---:R-:W-:-:S04]  /*2f20*/  SEL R0, RZ, 0x1, P0 ;  /* 0x00000001ff007807 */ /* 0x004fc80000000000 */
[----:B------:R-:W-:Y:S01]  /*2f30*/  LOP3.LUT R9, R9, R0, RZ, 0x3c, !PT ;  /* 0x0000000009097212 */ /* 0x000fe200078e3cff */
[----:B------:R-:W-:Y:S06]  /*2f40*/  @P3 BRA `(.L_x_53) ;  /* 0xfffffffc002c3947 */ /* 0x000fec000383ffff */
[----:B------:R-:W-:Y:S01]  /*2f50*/  ULEA UR5, UR6, UR37, 0x3 ;  /* 0x0000002506057291 */ /* 0x000fe2000f8e18ff */
[----:B------:R-:W-:-:S08]  /*2f60*/  SHF.L.U32 R3, R12, 0x1f, RZ ;  /* 0x0000001f0c037819 */ /* 0x000fd000000006ff */
[----:B------:R-:W1:Y:S02]  /*2f70*/  SYNCS.PHASECHK.TRANS64 P0, [UR5+0x110], R3 ;  /* 0x00011003ff0075a7 */ /* 0x000e640008001005 */
[----:B-1----:R-:W-:Y:S05]  /*2f80*/  @P0 BRA `(.L_x_54) ;  /* 0x0000000000080947 */ /* 0x002fea0003800000 */
[----:B------:R-:W1:Y:S02]  /*2f90*/  SYNCS.PHASECHK.TRANS64.TRYWAIT P0, [UR5+0x110], R3 ;  /* 0x00011003ff0075a7 */ /* 0x000e640008001105 */
[----:B-1----:R-:W-:Y:S05]  /*2fa0*/  @!P0 BRA `(.L_x_55) ;  /* 0x0000004c00608947 */ /* 0x002fea0003800000 */
.L_x_54:
[----:B------:R-:W-:-:S04]  /*2fb0*/  UIADD3 UR4, UPT, UPT, UR6, 0x1, URZ ;  /* 0x0000000106047890 */ /* 0x000fc8000fffe0ff */
[----:B------:R-:W-:-:S04]  /*2fc0*/  UISETP.NE.AND UP0, UPT, UR4, 0x2, UPT ;  /* 0x000000020400788c */ /* 0x000fc8000bf05270 */
[----:B------:R-:W-:Y:S02]  /*2fd0*/  USEL UR7, URZ, 0x1, UP0 ;  /* 0x00000001ff077887 */ /* 0x000fe40008000000 */
[----:B------:R-:W-:-:S04]  /*2fe0*/  USEL UR4, UR4, URZ, UP0 ;  /* 0x000000ff04047287 */ /* 0x000fc80008000000 */
[----:B------:R-:W-:Y:S01]  /*2ff0*/  ULEA UR4, UR4, UR37, 0x3 ;  /* 0x0000002504047291 */ /* 0x000fe2000f8e18ff */
[----:B-1----:R-:W-:-:S04]  /*3000*/  LOP3.LUT R3, R12, UR7, RZ, 0x3c, !PT ;  /* 0x000000070c037c12 */ /* 0x002fc8000f8e3cff */
[----:B------:R-:W-:-:S04]  /*3010*/  SHF.L.U32 R0, R3, 0x1f, RZ ;  /* 0x0000001f03007819 */ /* 0x000fc800000006ff */
[----:B------:R-:W1:Y:S02]  /*3020*/  SYNCS.PHASECHK.TRANS64 P0, [UR4+0x110], R0 ;  /* 0x00011000ff0075a7 */ /* 0x000e640008001004 */
[----:B-1----:R-:W-:Y:S05]  /*3030*/  @P0 EXIT ;  /* 0x000000000000094d */ /* 0x002fea0003800000 */
[----:B------:R-:W-:Y:S02]  /*3040*/  SHF.L.U32 R3, R3, 0x1f, RZ ;  /* 0x0000001f03037819 */ /* 0x000fe400000006ff */
[----:B------:R-:W-:-:S07]  /*3050*/  MOV R0, UR4 ;  /* 0x0000000400007c02 */ /* 0x000fce0008000f00 */
.L_x_56:
[----:B-1----:R1:W2:Y:S02]  /*3060*/  SYNCS.PHASECHK.TRANS64.TRYWAIT P0, [R0+URZ+0x110], R3 ;  /* 0x00011003000075a7 */ /* 0x0022a400080011ff */
[----:B--2---:R-:W-:Y:S05]  /*3070*/  @!P0 NANOSLEEP.SYNCS 0x989680 ;  /* 0x009896800000895d */ /* 0x004fea0003900000 */
[----:B------:R-:W2:Y:S02]  /*3080*/  @!P0 SYNCS.PHASECHK.TRANS64 P0, [R0+URZ+0x110], R3 ;  /* 0x00011003000085a7 */ /* 0x000ea400080010ff */
[----:B--2---:R-:W-:Y:S05]  /*3090*/  @P0 EXIT ;  /* 0x000000000000094d */ /* 0x004fea0003800000 */
[----:B------:R-:W-:Y:S05]  /*30a0*/  BRA `(.L_x_56) ;  /* 0xfffffffc00ec7947 */ /* 0x000fea000383ffff */
.L_x_49:
[----:B------:R-:W-:-:S09]  /*30b0*/  UISETP.NE.AND UP1, UPT, UR8, URZ, UPT ;  /* 0x000000ff0800728c */ /* 0x000fd2000bf25270 */
[----:B------:R-:W-:Y:S05]  /*30c0*/  BRA.U UP1, `(.L_x_57) ;  /* 0x0000000d01cc7547 */ /* 0x000fea000b800000 */
[----:B------:R-:W-:Y:S01]  /*30d0*/  UMOV UR4, 0x40 ;  /* 0x0000004000047882 */ /* 0x000fe20000000000 */
[----:B------:R-:W-:Y:S01]  /*30e0*/  NOP ;  /* 0x0000000000007918 */ /* 0x000fe20000000000 */
[----:B------:R-:W-:Y:S01]  /*30f0*/  ULEA UR4, UR37, UR4, 0x18 ;  /* 0x0000000425047291 */ /* 0x000fe2000f8ec0ff */
[----:B------:R-:W-:Y:S02]  /*3100*/  UMOV UR5, 0x400 ;  /* 0x0000040000057882 */ /* 0x000fe40000000000 */
[----:B------:R-:W-:-:S06]  /*3110*/  ULEA UR37, UR37, UR5, 0x18 ;  /* 0x0000000525257291 */ /* 0x000fcc000f8ec0ff */
[----:B------:R-:W1:Y:S02]  /*3120*/  LDS.U8 R0, [UR4+0x1c] ;  /* 0x00001c04ff007984 */ /* 0x000e640008000000 */
[----:B-1----:R-:W-:-:S13]  /*3130*/  ISETP.NE.AND P0, PT, R0, RZ, PT ;  /* 0x000000ff0000720c */ /* 0x002fda0003f05270 */
[----:B------:R-:W-:Y:S05]  /*3140*/  @P0 BRA `(.L_x_58) ;  /* 0x0000000000580947 */ /* 0x000fea0003800000 */
[----:B------:R-:W-:-:S13]  /*3150*/  ELECT P0, URZ, PT ;  /* 0x0000000000ff782f */ /* 0x000fda0003800000 */
[----:B------:R-:W-:Y:S05]  /*3160*/  @!P0 BRA `(.L_x_59) ;  /* 0x0000000000608947 */ /* 0x000fea0003800000 */
[----:B------:R-:W-:Y:S01]  /*3170*/  UMOV UR5, 0x10 ;  /* 0x0000001000057882 */ /* 0x000fe20000000000 */
[----:B------:R-:W-:Y:S01]  /*3180*/  HFMA2 R0, -RZ, RZ, 0, 5.9604644775390625e-08 ;  /* 0x00000001ff007431 */ /* 0x000fe200000001ff */
[----:B------:R-:W-:-:S03]  /*3190*/  MOV R2, 0xffff ;  /* 0x0000ffff00027802 */ /* 0x000fc60000000f00 */
[----:B------:R-:W-:Y:S04]  /*31a0*/  DEPBAR.LE SB1, 0x36 ;  /* 0x00009d800000791a */ /* 0x000fe80000000000 */
[----:B------:R-:W1:Y:S02]  /*31b0*/  UTCATOMSWS.FIND_AND_SET.ALIGN UP0, UR5, UR5 ;  /* 0x00000005000575e3 */ /* 0x000e640008000800 */
[----:B-1----:R-:W-:Y:S01]  /*31c0*/  MOV R3, UR5 ;  /* 0x0000000500037c02 */ /* 0x002fe20008000f00 */
[----:B------:R-:W-:Y:S06]  /*31d0*/  BRA.U UP0, `(.L_x_60) ;  /* 0x0000000100187547 */ /* 0x000fec000b800000 */
.L_x_61:
[----:B------:R-:W-:Y:S05]  /*31e0*/  NANOSLEEP 0x64 ;  /* 0x000000640000795d */ /* 0x000fea0003800000 */
[----:B------:R-:W-:-:S05]  /*31f0*/  UMOV UR5, 0x10 ;  /* 0x0000001000057882 */ /* 0x000fca0000000000 */
[----:B------:R-:W-:Y:S04]  /*3200*/  DEPBAR.LE SB1, 0x36 ;  /* 0x00009d800000791a */ /* 0x000fe80000000000 */
[----:B------:R-:W1:Y:S02]  /*3210*/  UTCATOMSWS.FIND_AND_SET.ALIGN UP0, UR5, UR5 ;  /* 0x00000005000575e3 */ /* 0x000e640008000800 */
[----:B-1----:R-:W-:Y:S01]  /*3220*/  MOV R3, UR5 ;  /* 0x0000000500037c02 */ /* 0x002fe20008000f00 */
[----:B------:R-:W-:Y:S05]  /*3230*/  BRA.U !UP0, `(.L_x_61) ;  /* 0xfffffffd08e87547 */ /* 0x000fea000b83ffff */
.L_x_60:
[-C--:B------:R-:W-:Y:S02]  /*3240*/  SHF.L.U32 R2, R2, R3.reuse, RZ ;  /* 0x0000000302027219 */ /* 0x080fe400000006ff */
[----:B------:R-:W-:Y:S01]  /*3250*/  SHF.L.U32 R0, R0, R3, RZ ;  /* 0x0000000300007219 */ /* 0x000fe200000006ff */
[----:B------:R-:W-:Y:S02]  /*3260*/  IMAD.SHL.U32 R3, R3, 0x20, RZ ;  /* 0x0000002003037824 */ /* 0x000fe400078e00ff */
[----:B------:R1:W-:Y:S04]  /*3270*/  ATOMS.OR RZ, [UR4+0x14], R2 ;  /* 0x00001402ffff798c */ /* 0x0003e8000b000004 */
[----:B------:R1:W-:Y:S04]  /*3280*/  ATOMS.OR RZ, [UR4+0x18], R0 ;  /* 0x00001800ffff798c */ /* 0x0003e8000b000004 */
[----:B------:R1:W-:Y:S01]  /*3290*/  STS [UR37+0x1b0], R3 ;  /* 0x0001b003ff007988 */ /* 0x0003e20008000825 */
[----:B------:R-:W-:Y:S05]  /*32a0*/  BRA `(.L_x_59) ;  /* 0x0000000000107947 */ /* 0x000fea0003800000 */
.L_x_58:
[----:B------:R-:W-:Y:S02]  /*32b0*/  MOV R0, 0xffffffff ;  /* 0xffffffff00007802 */ /* 0x000fe40000000f00 */
[----:B------:R-:W-:-:S03]  /*32c0*/  MOV R2, 0x32f0 ;  /* 0x000032f000027802 */ /* 0x000fc60000000f00 */
[----:B------:R1:W-:Y:S04]  /*32d0*/  STS [UR37+0x1b0], R0 ;  /* 0x0001b000ff007988 */ /* 0x0003e80008000825 */
[----:B-1-3-5:R-:W-:Y:S05]  /*32e0*/  CALL.REL.NOINC `($__internal_1_$__cuda_sm10x_tcgen05_guardrail_trap_phase_invalid_during_alloc) ;  /* 0x0000005000347944 */ /* 0x02afea0003c00000 */
.L_x_59:
[----:B------:R-:W-:Y:S05]  /*32f0*/  WARPSYNC.ALL ;  /* 0x0000000000007948 */ /* 0x000fea0003800000 */
[----:B------:R-:W2:Y:S01]  /*3300*/  S2UR UR5, SR_CgaCtaId ;  /* 0x00000000000579c3 */ /* 0x000ea20000008800 */
[----:B------:R-:W-:Y:S01]  /*3310*/  UMOV UR4, 0x400 ;  /* 0x0000040000047882 */ /* 0x000fe20000000000 */
[----:B------:R-:W-:-:S06]  /*3320*/  NOP ;  /* 0x0000000000007918 */ /* 0x000fcc0000000000 */
[----:B------:R-:W-:Y:S06]  /*3330*/  BAR.ARV 0x6, 0xa0 ;  /* 0x0182800000007b1d */ /* 0x000fec0000002000 */
[----:B------:R-:W4:Y:S01]  /*3340*/  LDCU UR7, c[0x0][0x38c] ;  /* 0x00007180ff0777ac */ /* 0x000f220008000800 */
[----:B------:R-:W-:Y:S01]  /*3350*/  IMAD.MOV.U32 R11, RZ, RZ, 0x1 ;  /* 0x00000001ff0b7424 */ /* 0x000fe200078e00ff */
[----:B------:R-:W-:Y:S01]  /*3360*/  CS2R R8, SRZ ;  /* 0x0000000000087805 */ /* 0x000fe2000001ff00 */
[----:B------:R-:W-:Y:S01]  /*3370*/  IMAD.MOV.U32 R10, RZ, RZ, RZ ;  /* 0x000000ffff0a7224 */ /* 0x000fe200078e00ff */
[----:B------:R-:W3:Y:S01]  /*3380*/  LDCU UR6, c[0x0][0x38c] ;  /* 0x00007180ff0677ac */ /* 0x000ee20008000800 */
[----:B------:R-:W-:Y:S01]  /*3390*/  UMOV UR15, URZ ;  /* 0x000000ff000f7c82 */ /* 0x000fe20008000000 */
[----:B------:R-:W-:Y:S01]  /*33a0*/  UMOV UR14, URZ ;  /* 0x000000ff000e7c82 */ /* 0x000fe20008000000 */
[----:B--2---:R-:W-:Y:S01]  /*33b0*/  ULEA UR5, UR5, UR4, 0x18 ;  /* 0x0000000405057291 */ /* 0x004fe2000f8ec0ff */
[----:B------:R-:W-:Y:S01]  /*33c0*/  UMOV UR24, 0x0 ;  /* 0x0000000000187882 */ /* 0x000fe20000000000 */
[----:B------:R-:W-:-:S02]  /*33d0*/  UMOV UR25, 0x4108910 ;  /* 0x0410891000197882 */ /* 0x000fc40000000000 */
[----:B------:R-:W-:Y:S02]  /*33e0*/  UIADD3 UR10, UPT, UPT, UR5, 0x6800, URZ ;  /* 0x00006800050a7890 */ /* 0x000fe4000fffe0ff */
[----:B------:R-:W-:Y:S02]  /*33f0*/  UIADD3 UR11, UPT, UPT, UR5, 0x1e800, URZ ;  /* 0x0001e800050b7890 */ /* 0x000fe4000fffe0ff */
[----:B----4-:R-:W-:Y:S01]  /*3400*/  UIADD3 UR7, UPT, UPT, UR7, 0x1f, URZ ;  /* 0x0000001f07077890 */ /* 0x010fe2000fffe0ff */
[----:B-1----:R-:W1:Y:S01]  /*3410*/  LDS R0, [UR5+0x1b0] ;  /* 0x0001b005ff007984 */ /* 0x002e620008000800 */
[----:B------:R-:W-:Y:S02]  /*3420*/  USHF.R.U32.HI UR10, URZ, 0x4, UR10 ;  /* 0x00000004ff0a7899 */ /* 0x000fe4000801160a */
[----:B------:R-:W-:Y:S02]  /*3430*/  USHF.R.S32.HI UR4, URZ, 0x1f, UR7 ;  /* 0x0000001fff047899 */ /* 0x000fe40008011407 */
[----:B------:R-:W-:-:S02]  /*3440*/  USHF.R.U32.HI UR11, URZ, 0x4, UR11 ;  /* 0x00000004ff0b7899 */ /* 0x000fc4000801160b */
[----:B------:R-:W-:Y:S02]  /*3450*/  ULEA.HI UR4, UR4, UR7, URZ, 0x5 ;  /* 0x0000000704047291 */ /* 0x000fe4000f8f28ff */
[----:B------:R-:W-:Y:S02]  /*3460*/  ULOP3.LUT UR10, UR10, 0x3fff, URZ, 0xc0, !UPT ;  /* 0x00003fff0a0a7892 */ /* 0x000fe4000f8ec0ff */
[----:B------:R-:W-:Y:S02]  /*3470*/  USHF.R.S32.HI UR4, URZ, 0x5, UR4 ;  /* 0x00000005ff047899 */ /* 0x000fe40008011404 */
[----:B------:R-:W-:Y:S02]  /*3480*/  ULOP3.LUT UR11, UR11, 0x3fff, URZ, 0xc0, !UPT ;  /* 0x00003fff0b0b7892 */ /* 0x000fe4000f8ec0ff */
[----:B------:R-:W-:Y:S01]  /*3490*/  UISETP.LT.AND UP0, UPT, UR4, 0x1, UPT ;  /* 0x000000010400788c */ /* 0x000fe2000bf01270 */
[----:B------:R-:W-:Y:S01]  /*34a0*/  UMOV UR22, 0x0 ;  /* 0x0000000000167882 */ /* 0x000fe20000000000 */
[----:B------:R-:W-:-:S02]  /*34b0*/  UMOV UR23, 0x4108910 ;  /* 0x0410891000177882 */ /* 0x000fc40000000000 */
[----:B------:R-:W-:Y:S02]  /*34c0*/  USEL UR9, UR4, 0x1, !UP0 ;  /* 0x0000000104097887 */ /* 0x000fe4000c000000 */
[----:B------:R-:W-:Y:S02]  /*34d0*/  ULOP3.LUT UR10, UR10, 0x1000000, URZ, 0xfc, !UPT ;  /* 0x010000000a0a7892 */ /* 0x000fe4000f8efcff */
[----:B------:R-:W-:Y:S02]  /*34e0*/  ULOP3.LUT UR11, UR11, 0x10000, URZ, 0xfc, !UPT ;  /* 0x000100000b0b7892 */ /* 0x000fe4000f8efcff */
[----:B------:R-:W-:Y:S02]  /*34f0*/  UIADD3 UR9, UPT, UPT, -UR9, URZ, URZ ;  /* 0x000000ff09097290 */ /* 0x000fe4000fffe1ff */
[----:B---3--:R-:W-:Y:S01]  /*3500*/  UISETP.GE.AND UP3, UPT, UR6, 0x1, UPT ;  /* 0x000000010600788c */ /* 0x008fe2000bf66270 */
[----:B------:R-:W-:Y:S01]  /*3510*/  UMOV UR20, 0x0 ;  /* 0x0000000000147882 */ /* 0x000fe20000000000 */
[----:B------:R-:W-:Y:S01]  /*3520*/  UMOV UR21, 0x4108910 ;  /* 0x0410891000157882 */ /* 0x000fe20000000000 */
[----:B------:R-:W-:Y:S01]  /*3530*/  UMOV UR18, 0x0 ;  /* 0x0000000000127882 */ /* 0x000fe20000000000 */
[----:B------:R-:W-:Y:S01]  /*3540*/  UMOV UR19, 0x4108910 ;  /* 0x0410891000137882 */ /* 0x000fe20000000000 */
[----:B-1----:R-:W-:-:S15]  /*3550*/  R2UR UR16, R0 ;  /* 0x00000000001072ca */ /* 0x002fde00000e0000 */
.L_x_68:
[----:B------:R-:W-:Y:S02]  /*3560*/  LEA R0, R10, UR5, 0x3 ;  /* 0x000000050a007c11 */ /* 0x000fe4000f8e18ff */
[----:B------:R-:W-:Y:S02]  /*3570*/  SHF.L.U32 R5, R9, 0x1f, RZ ;  /* 0x0000001f09057819 */ /* 0x000fe400000006ff */
[----:B------:R-:W-:Y:S01]  /*3580*/  PLOP3.LUT P0, PT, PT, PT, UP3, 0x80, 0x8 ;  /* 0x000000000008781c */ /* 0x000fe20003f0f038 */
[----:B------:R-:W-:Y:S01]  /*3590*/  VIADD R3, R0, 0x110 ;  /* 0x0000011000037836 */ /* 0x000fe20000000000 */
[----:B-1----:R-:W1:Y:S02]  /*35a0*/  SYNCS.PHASECHK.TRANS64.TRYWAIT P1, [R0+URZ+0x100], R5 ;  /* 0x00010005000075a7 */ /* 0x002e6400080211ff */
[----:B-1-3--:R-:W-:Y:S09]  /*35b0*/  @!P1 BRA `(.L_x_62) ;  /* 0x0000004400f49947 */ /* 0x00aff20003800000 */
.L_x_155:
[----:B------:R-:W-:Y:S01]  /*35c0*/  LEA R4, R10, UR5, 0x4 ;  /* 0x000000050a047c11 */ /* 0x000fe2000f8e20ff */
[----:B------:R-:W-:Y:S01]  /*35d0*/  @UP3 ULEA UR6, UR14, UR5, 0x3 ;  /* 0x000000050e063291 */ /* 0x000fe2000f8e18ff */
[----:B------:R-:W-:Y:S01]  /*35e0*/  PLOP3.LUT P2, PT, PT, PT, PT, 0x80, 0x8 ;  /* 0x000000000008781c */ /* 0x000fe20003f4f070 */
[----:B------:R-:W-:Y:S01]  /*35f0*/  ULEA UR7, UR15, UR5, 0x3 ;  /* 0x000000050f077291 */ /* 0x000fe2000f8e18ff */
[----:B------:R-:W-:Y:S02]  /*3600*/  PRMT R3, RZ, 0x654, R3 ;  /* 0x00000654ff037816 */ /* 0x000fe40000000003 */
[----:B-1----:R-:W1:Y:S01]  /*3610*/  LDS.128 R4, [R4+0x190] ;  /* 0x0001900004047984 */ /* 0x002e620000000c00 */
[----:B------:R-:W-:Y:S02]  /*3620*/  @P0 SHF.L.U32 R2, R8, 0x1f, RZ ;  /* 0x0000001f08020819 */ /* 0x000fe400000006ff */
[----:B------:R-:W-:Y:S01]  /*3630*/  SHF.L.U32 R0, R11, 0x1f, RZ ;  /* 0x0000001f0b007819 */ /* 0x000fe200000006ff */
[----:B------:R-:W-:Y:S01]  /*3640*/  @!PT LDS RZ, [RZ] ;  /* 0x00000000fffff984 */ /* 0x000fe20000000800 */
[----:B------:R-:W-:Y:S01]  /*3650*/  @!PT LDS RZ, [RZ] ;  /* 0x00000000fffff984 */ /* 0x000fe20000000800 */
[----:B------:R-:W-:Y:S01]  /*3660*/  @!PT LDS RZ, [RZ] ;  /* 0x00000000fffff984 */ /* 0x000fe20000000800 */
[----:B------:R-:W-:Y:S01]  /*3670*/  @!PT LDS RZ, [RZ] ;  /* 0x00000000fffff984 */ /* 0x000fe20000000800 */
[----:B------:R2:W-:Y:S06]  /*3680*/  MEMBAR.ALL.CTA ;  /* 0x0000000000007992 */ /* 0x0005ec0000008000 */
[----:B--2---:R-:W2:Y:S02]  /*3690*/  FENCE.VIEW.ASYNC.S ;  /* 0x00000000000073c6 */ /* 0x004ea40000000000 */
[----:B--2---:R2:W-:Y:S01]  /*36a0*/  SYNCS.ARRIVE.TRANS64.RED.A1T0 RZ, [R3+URZ], RZ ;  /* 0x000000ff03ff79a7 */ /* 0x0045e200081004ff */
[----:B------:R2:W3:Y:S01]  /*36b0*/  @P0 SYNCS.PHASECHK.TRANS64.TRYWAIT P2, [UR6], R2 ;  /* 0x00000002ff0005a7 */ /* 0x0004e20008041106 */
[----:B------:R-:W-:Y:S01]  /*36c0*/  ULEA.HI UR6, UR15, UR15, URZ, 0x1 ;  /* 0x0000000f0f067291 */ /* 0x000fe2000f8f08ff */
[----:B-1----:R-:W-:-:S03]  /*36d0*/  LOP3.LUT P1, RZ, R6, 0x1, RZ, 0xc0, !PT ;  /* 0x0000000106ff7812 */ /* 0x002fc6000782c0ff */
[----:B------:R-:W-:Y:S02]  /*36e0*/  USHF.L.U32 UR8, UR6, 0x5, URZ ;  /* 0x0000000506087899 */ /* 0x000fe400080006ff */
[----:B------:R-:W-:Y:S02]  /*36f0*/  ULOP3.LUT UR6, UR6, 0xffe, URZ, 0xc0, !UPT ;  /* 0x00000ffe06067892 */ /* 0x000fe4000f8ec0ff */
[----:B------:R-:W-:Y:S02]  /*3700*/  ULOP3.LUT UR8, UR8, 0xffffffc0, URZ, 0xc0, !UPT ;  /* 0xffffffc008087892 */ /* 0x000fe4000f8ec0ff */
[----:B------:R-:W-:Y:S02]  /*3710*/  UIADD3 UR6, UPT, UPT, -UR6, UR15, URZ ;  /* 0x0000000f06067290 */ /* 0x000fe4000fffe1ff */
[----:B------:R-:W-:Y:S01]  /*3720*/  UIADD3 UR8, UPT, UPT, UR16, UR8, URZ ;  /* 0x0000000810087290 */ /* 0x000fe2000fffe0ff */
[----:B------:R-:W1:Y:S03]  /*3730*/  SYNCS.PHASECHK.TRANS64.TRYWAIT P0, [UR7+0x140], R0 ;  /* 0x00014000ff0075a7 */ /* 0x000e660008001107 */
[----:B------:R-:W-:Y:S01]  /*3740*/  ULEA UR8, UR6, UR8, 0x14 ;  /* 0x0000000806087291 */ /* 0x000fe2000f8ea0ff */
[----:B-123--:R-:W-:Y:S11]  /*3750*/  @!P0 BRA `(.L_x_63) ;  /* 0x0000004400a08947 */ /* 0x00eff60003800000 */
.L_x_157:
[----:B------:R-:W-:Y:S01]  /*3760*/  IADD3 R10, PT, PT, R10, 0x1, RZ ;  /* 0x000000010a0a7810 */ /* 0x000fe20007ffe0ff */
[----:B------:R-:W-:Y:S06]  /*3770*/  BRA.U !UP3, `(.L_x_64) ;  /* 0x000000010bc07547 */ /* 0x000fec000b800000 */
[----:B------:R-:W-:Y:S01]  /*3780*/  UPLOP3.LUT UP4, UPT, UPT, UPT, UPT, 0x40, 0x4 ;  /* 0x000000000004789c */ /* 0x000fe20003f8e870 */
[----:B------:R-:W-:Y:S01]  /*3790*/  UMOV UR13, UR9 ;  /* 0x00000009000d7c82 */ /* 0x000fe20008000000 */
[----:B------:R-:W-:Y:S01]  /*37a0*/  UMOV UR12, UR4 ;  /* 0x00000004000c7c82 */ /* 0x000fe20008000000 */
[----:B------:R-:W-:-:S08]  /*37b0*/  UMOV UR17, UR14 ;  /* 0x0000000e00117c82 */ /* 0x000fd00008000000 */
.L_x_67:
[----:B------:R-:W-:Y:S02]  /*37c0*/  UIADD3 UR13, UPT, UPT, UR13, 0x1, URZ ;  /* 0x000000010d0d7890 */ /* 0x000fe4000fffe0ff */
[----:B--2---:R-:W-:Y:S02]  /*37d0*/  ULEA UR6, UR17, UR5, 0x3 ;  /* 0x0000000511067291 */ /* 0x004fe4000f8e18ff */
[----:B------:R-:W-:Y:S01]  /*37e0*/  UISETP.NE.AND UP0, UPT, UR13, URZ, UPT ;  /* 0x000000ff0d00728c */ /* 0x000fe2000bf05270 */
[----:B---3--:R-:W-:Y:S10]  /*37f0*/  @P2 BRA `(.L_x_65) ;  /* 0x00000000000c2947 */ /* 0x008ff40003800000 */
[----:B-1----:R-:W-:Y:S04]  /*3800*/  SHF.L.U32 R3, R8, 0x1f, RZ ;  /* 0x0000001f08037819 */ /* 0x002fe800000006ff */
[----:B------:R-:W1:Y:S02]  /*3810*/  SYNCS.PHASECHK.TRANS64.TRYWAIT P0, [UR6], R3 ;  /* 0x00000003ff0075a7 */ /* 0x000e640008001106 */
[----:B-1----:R-:W-:Y:S05]  /*3820*/  @!P0 BRA `(.L_x_66) ;  /* 0x0000004400848947 */ /* 0x002fea0003800000 */
.L_x_65:
[----:B------:R-:W-:Y:S01]  /*3830*/  UISETP.NE.AND UP1, UPT, UR12, 0x1, UPT ;  /* 0x000000010c00788c */ /* 0x000fe2000bf25270 */
[----:B------:R-:W-:Y:S01]  /*3840*/  PLOP3.LUT P2, PT, PT, PT, PT, 0x80, 0x8 ;  /* 0x000000000008781c */ /* 0x000fe20003f4f070 */
[----:B------:R-:W-:Y:S02]  /*3850*/  UIADD3 UR14, UPT, UPT, UR17, 0x1, URZ ;  /* 0x00000001110e7890 */ /* 0x000fe4000fffe0ff */
[----:B------:R-:W-:Y:S02]  /*3860*/  ULEA UR28, UR17, UR11, 0x9 ;  /* 0x0000000b111c7291 */ /* 0x000fe4000f8e48ff */
[----:B------:R-:W-:Y:S01]  /*3870*/  UISETP.NE.AND UP2, UPT, UR14, 0xc, UPT ;  /* 0x0000000c0e00788c */ /* 0x000fe2000bf45270 */
[----:B------:R-:W-:Y:S01]  /*3880*/  PLOP3.LUT P0, PT, PT, PT, UP1, 0x80, 0x8 ;  /* 0x000000000008781c */ /* 0x000fe20003f0f018 */
[----:B------:R-:W-:Y:S02]  /*3890*/  UIADD3 UR40, UPT, UPT, UR28, 0x2, URZ ;  /* 0x000000021c287890 */ /* 0x000fe4000fffe0ff */
[----:B------:R-:W-:Y:S02]  /*38a0*/  USEL UR27, URZ, 0x1, UP2 ;  /* 0x00000001ff1b7887 */ /* 0x000fe40009000000 */
[----:B------:R-:W-:Y:S02]  /*38b0*/  USEL UR14, UR14, URZ, UP2 ;  /* 0x000000ff0e0e7287 */ /* 0x000fe40009000000 */
[----:B------:R-:W-:Y:S02]  /*38c0*/  UIADD3 UR36, UPT, UPT, UR28, 0x4, URZ ;  /* 0x000000041c247890 */ /* 0x000fe4000fffe0ff */
[----:B------:R-:W-:Y:S01]  /*38d0*/  @UP1 ULEA UR26, UR14, UR5, 0x3 ;  /* 0x000000050e1a1291 */ /* 0x000fe2000f8e18ff */
[----:B------:R-:W-:Y:S01]  /*38e0*/  LOP3.LUT R8, R8, UR27, RZ, 0x3c, !PT ;  /* 0x0000001b08087c12 */ /* 0x000fe2000f8e3cff */
[----:B------:R-:W-:Y:S02]  /*38f0*/  UIADD3 UR32, UPT, UPT, UR28, 0x6, URZ ;  /* 0x000000061c207890 */ /* 0x000fe4000fffe0ff */
[----:B------:R-:W-:Y:S01]  /*3900*/  UIADD3 UR6, UPT, UPT, UR6, 0x60, URZ ;  /* 0x0000006006067890 */ /* 0x000fe2000fffe0ff */
[----:B-1----:R-:W-:Y:S01]  /*3910*/  @P0 SHF.L.U32 R0, R8, 0x1f, RZ ;  /* 0x0000001f08000819 */ /* 0x002fe200000006ff */
[----:B------:R-:W-:Y:S01]  /*3920*/  UIADD3 UR12, UPT, UPT, UR12, -0x1, URZ ;  /* 0xffffffff0c0c7890 */ /* 0x000fe2000fffe0ff */
[----:B------:R-:W-:Y:S02]  /*3930*/  UMOV UR29, 0x40004040 ;  /* 0x40004040001d7882 */ /* 0x000fe40000000000 */
[----:B------:R2:W3:Y:S01]  /*3940*/  @P0 SYNCS.PHASECHK.TRANS64.TRYWAIT P2, [UR26], R0 ;  /* 0x00000000ff0005a7 */ /* 0x0004e2000804111a */
[----:B------:R-:W-:Y:S01]  /*3950*/  ULEA UR26, UR17, UR10, 0x9 ;  /* 0x0000000a111a7291 */ /* 0x000fe2000f8e48ff */
[----:B------:R-:W-:Y:S01]  /*3960*/  UMOV UR27, 0x20004020 ;  /* 0x20004020001b7882 */ /* 0x000fe20000000000 */
[----:B------:R-:W-:Y:S02]  /*3970*/  UMOV UR41, 0x40004040 ;  /* 0x4000404000297882 */ /* 0x000fe40000000000 */
[----:B------:R-:W-:Y:S02]  /*3980*/  UIADD3 UR38, UPT, UPT, UR26, 0x40, URZ ;  /* 0x000000401a267890 */ /* 0x000fe4000fffe0ff */
[----:B------:R-:W-:Y:S02]  /*3990*/  UIADD3 UR34, UPT, UPT, UR26, 0x80, URZ ;  /* 0x000000801a227890 */ /* 0x000fe4000fffe0ff */
[----:B------:R-:W-:Y:S01]  /*39a0*/  UIADD3 UR30, UPT, UPT, UR26, 0xc0, URZ ;  /* 0x000000c01a1e7890 */ /* 0x000fe2000fffe0ff */
[----:B------:R2:W-:Y:S01]  /*39b0*/  UTCHMMA gdesc[UR26], gdesc[UR28], tmem[UR8], tmem[UR24], idesc[UR25], UP4 ;  /* 0x00ff181c1a0075ea */ /* 0x0005e2000a000008 */
[----:B------:R-:W-:Y:S01]  /*39c0*/  UPLOP3.LUT UP4, UPT, UPT, UPT, UPT, 0x80, 0x8 ;  /* 0x000000000008789c */ /* 0x000fe20003f8f070 */
[----:B------:R-:W-:Y:S01]  /*39d0*/  UMOV UR39, 0x20004020 ;  /* 0x2000402000277882 */ /* 0x000fe20000000000 */
[----:B------:R-:W-:Y:S01]  /*39e0*/  UMOV UR37, 0x40004040 ;  /* 0x4000404000257882 */ /* 0x000fe20000000000 */
[----:B------:R2:W-:Y:S01]  /*39f0*/  UTCHMMA gdesc[UR38], gdesc[UR40], tmem[UR8], tmem[UR22], idesc[UR23], UPT ;  /* 0x00ff1628260075ea */ /* 0x0005e2000b800008 */
[----:B------:R-:W-:Y:S01]  /*3a00*/  UMOV UR35, 0x20004020 ;  /* 0x2000402000237882 */ /* 0x000fe20000000000 */
[----:B------:R-:W-:Y:S01]  /*3a10*/  UMOV UR33, 0x40004040 ;  /* 0x4000404000217882 */ /* 0x000fe20000000000 */
[----:B------:R-:W-:Y:S01]  /*3a20*/  UMOV UR31, 0x20004020 ;  /* 0x20004020001f7882 */ /* 0x000fe20000000000 */
[----:B------:R2:W-:Y:S01]  /*3a30*/  UTCHMMA gdesc[UR34], gdesc[UR36], tmem[UR8], tmem[UR20], idesc[UR21], UPT ;  /* 0x00ff1424220075ea */ /* 0x0005e2000b800008 */
[----:B------:R2:W-:Y:S01]  /*3a40*/  UTCHMMA gdesc[UR30], gdesc[UR32], tmem[UR8], tmem[UR18], idesc[UR19], UPT ;  /* 0x00ff12201e0075ea */ /* 0x0005e2000b800008 */
[----:B------:R2:W-:Y:S01]  /*3a50*/  UTCBAR [UR6], URZ ;  /* 0x000000ff060073e9 */ /* 0x0005e200080000ff */
[----:B------:R-:W-:Y:S01]  /*3a60*/  UMOV UR17, UR14 ;  /* 0x0000000e00117c82 */ /* 0x000fe20008000000 */
[----:B------:R-:W-:Y:S05]  /*3a70*/  BRA.U UP0, `(.L_x_67) ;  /* 0xfffffffd00507547 */ /* 0x000fea000b83ffff */
.L_x_64:
[----:B------:R-:W-:Y:S01]  /*3a80*/  UIADD3 UR15, UPT, UPT, UR15, 0x1, URZ ;  /* 0x000000010f0f7890 */ /* 0x000fe2000fffe0ff */
[C---:B------:R-:W-:Y:S01]  /*3a90*/  ISETP.NE.AND P0, PT, R10.reuse, 0x2, PT ;  /* 0x000000020a00780c */ /* 0x040fe20003f05270 */
[----:B------:R-:W-:Y:S02]  /*3aa0*/  UIADD3 UR7, UPT, UPT, UR7, 0x120, URZ ;  /* 0x0000012007077890 */ /* 0x000fe4000fffe0ff */
[----:B------:R-:W-:Y:S01]  /*3ab0*/  UISETP.NE.AND UP0, UPT, UR15, 0x4, UPT ;  /* 0x000000040f00788c */ /* 0x000fe2000bf05270 */
[----:B-12---:R-:W-:Y:S02]  /*3ac0*/  SEL R0, RZ, 0x1, P0 ;  /* 0x00000001ff007807 */ /* 0x006fe40000000000 */
[----:B------:R-:W-:Y:S01]  /*3ad0*/  SEL R10, R10, RZ, P0 ;  /* 0x000000ff0a0a7207 */ /* 0x000fe20000000000 */
[----:B------:R-:W-:Y:S01]  /*3ae0*/  USEL UR6, URZ, 0x1, UP0 ;  /* 0x00000001ff067887 */ /* 0x000fe20008000000 */
[----:B------:R-:W-:Y:S01]  /*3af0*/  LOP3.LUT R9, R9, R0, RZ, 0x3c, !PT ;  /* 0x0000000009097212 */ /* 0x000fe200078e3cff */
[----:B------:R-:W-:Y:S01]  /*3b00*/  USEL UR15, UR15, URZ, UP0 ;  /* 0x000000ff0f0f7287 */ /* 0x000fe20008000000 */
[----:B------:R1:W-:Y:S03]  /*3b10*/  UTCBAR [UR7], URZ ;  /* 0x000000ff070073e9 */ /* 0x0003e600080000ff */
[----:B------:R-:W-:Y:S01]  /*3b20*/  LOP3.LUT R11, R11, UR6, RZ, 0x3c, !PT ;  /* 0x000000060b0b7c12 */ /* 0x000fe2000f8e3cff */
[----:B------:R-:W-:Y:S07]  /*3b30*/  @P1 BRA `(.L_x_68) ;  /* 0xfffffff800881947 */ /* 0x000fee000383ffff */
[----:B------:R-:W2:Y:S01]  /*3b40*/  S2UR UR4, SR_CgaCtaId ;  /* 0x00000000000479c3 */ /* 0x000ea20000008800 */
[----:B------:R-:W-:Y:S01]  /*3b50*/  ELECT P0, URZ, PT ;  /* 0x0000000000ff782f */ /* 0x000fe20003800000 */
[----:B------:R-:W-:Y:S01]  /*3b60*/  IMAD.MOV.U32 R0, RZ, RZ, 0x1 ;  /* 0x00000001ff007424 */ /* 0x000fe200078e00ff */
[----:B------:R-:W-:Y:S01]  /*3b70*/  UIADD3 UR5, UPT, UPT, UR5, 0x140, URZ ;  /* 0x0000014005057890 */ /* 0x000fe2000fffe0ff */
[----:B------:R-:W-:Y:S01]  /*3b80*/  SHF.L.U32 R3, R11, 0x1f, RZ ;  /* 0x0000001f0b037819 */ /* 0x000fe200000006ff */
[----:B------:R-:W-:-:S03]  /*3b90*/  UMOV UR6, 0x40 ;  /* 0x0000004000067882 */ /* 0x000fc60000000000 */
[----:B------:R-:W-:Y:S01]  /*3ba0*/  UVIRTCOUNT.DEALLOC.SMPOOL 0x80 ;  /* 0x000000800000784c */ /* 0x000fe20000000000 */
[----:B--2---:R-:W-:Y:S02]  /*3bb0*/  ULEA UR4, UR4, UR6, 0x18 ;  /* 0x0000000604047291 */ /* 0x004fe4000f8ec0ff */
[----:B------:R-:W-:-:S07]  /*3bc0*/  ULEA UR6, UR15, UR5, 0x3 ;  /* 0x000000050f067291 */ /* 0x000fce000f8e18ff */
[----:B------:R2:W-:Y:S02]  /*3bd0*/  @P0 STS.U8 [UR4+0x1c], R0 ;  /* 0x00001c00ff000988 */ /* 0x0005e40008000004 */
[----:B------:R-:W4:Y:S02]  /*3be0*/  SYNCS.PHASECHK.TRANS64.TRYWAIT P0, [UR6], R3 ;  /* 0x00000003ff0075a7 */ /* 0x000f240008001106 */
[----:B--2-4-:R-:W-:Y:S05]  /*3bf0*/  @!P0 BRA `(.L_x_69) ;  /* 0x0000004000a88947 */ /* 0x014fea0003800000 */
.L_x_160:
[----:B-1----:R-:W-:-:S04]  /*3c00*/  UIADD3 UR7, UPT, UPT, UR15, 0x1, URZ ;  /* 0x000000010f077890 */ /* 0x002fc8000fffe0ff */
[----:B------:R-:W-:-:S04]  /*3c10*/  UISETP.NE.AND UP0, UPT, UR7, 0x4, UPT ;  /* 0x000000040700788c */ /* 0x000fc8000bf05270 */
[----:B------:R-:W-:Y:S02]  /*3c20*/  USEL UR8, URZ, 0x1, UP0 ;  /* 0x00000001ff087887 */ /* 0x000fe40008000000 */
[----:B------:R-:W-:-:S04]  /*3c30*/  USEL UR7, UR7, URZ, UP0 ;  /* 0x000000ff07077287 */ /* 0x000fc80008000000 */
[----:B------:R-:W-:Y:S01]  /*3c40*/  ULEA UR6, UR7, UR5, 0x3 ;  /* 0x0000000507067291 */ /* 0x000fe2000f8e18ff */
[----:B------:R-:W-:-:S04]  /*3c50*/  LOP3.LUT R2, R11, UR8, RZ, 0x3c, !PT ;  /* 0x000000080b027c12 */ /* 0x000fc8000f8e3cff */
[----:B--2---:R-:W-:-:S04]  /*3c60*/  SHF.L.U32 R3, R2, 0x1f, RZ ;  /* 0x0000001f02037819 */ /* 0x004fc800000006ff */
[----:B------:R-:W1:Y:S02]  /*3c70*/  SYNCS.PHASECHK.TRANS64.TRYWAIT P0, [UR6], R3 ;  /* 0x00000003ff0075a7 */ /* 0x000e640008001106 */
[----:B-1----:R-:W-:Y:S05]  /*3c80*/  @!P0 BRA `(.L_x_70) ;  /* 0x00000040009c8947 */ /* 0x002fea0003800000 */
.L_x_162:
        /* <DEDUP_REMOVED lines=9> */
.L_x_164:
[----:B------:R-:W-:-:S04]  /*3d20*/  UIADD3 UR7, UPT, UPT, UR7, 0x1, URZ ;  /* 0x0000000107077890 */ /* 0x000fc8000fffe0ff */
[----:B------:R-:W-:-:S04]  /*3d30*/  UISETP.NE.AND UP0, UPT, UR7, 0x4, UPT ;  /* 0x000000040700788c */ /* 0x000fc8000bf05270 */
[----:B------:R-:W-:Y:S02]  /*3d40*/  USEL UR6, URZ, 0x1, UP0 ;  /* 0x00000001ff067887 */ /* 0x000fe40008000000 */
[----:B------:R-:W-:-:S04]  /*3d50*/  USEL UR7, UR7, URZ, UP0 ;  /* 0x000000ff07077287 */ /* 0x000fc80008000000 */
[----:B------:R-:W-:Y:S01]  /*3d60*/  ULEA UR7, UR7, UR5, 0x3 ;  /* 0x0000000507077291 */ /* 0x000fe2000f8e18ff */
[----:B-1----:R-:W-:-:S04]  /*3d70*/  LOP3.LUT R3, R2, UR6, RZ, 0x3c, !PT ;  /* 0x0000000602037c12 */ /* 0x002fc8000f8e3cff */
[----:B------:R-:W-:-:S04]  /*3d80*/  SHF.L.U32 R3, R3, 0x1f, RZ ;  /* 0x0000001f03037819 */ /* 0x000fc800000006ff */
[----:B------:R-:W1:Y:S02]  /*3d90*/  SYNCS.PHASECHK.TRANS64.TRYWAIT P0, [UR7], R3 ;  /* 0x00000003ff0075a7 */ /* 0x000e640008001107 */
[----:B-1----:R-:W-:Y:S05]  /*3da0*/  @!P0 BRA `(.L_x_72) ;  /* 0x0000004000848947 */ /* 0x002fea0003800000 */
.L_x_166:
[----:B------:R-:W-:Y:S01]  /*3db0*/  NOP ;  /* 0x0000000000007918 */ /* 0x000fe20000000000 */
[----:B-1----:R-:W1:Y:S01]  /*3dc0*/  LDS R0, [UR4+0x14] ;  /* 0x00001404ff007984 */ /* 0x002e620008000800 */
[----:B------:R-:W-:Y:S01]  /*3dd0*/  ULOP3.LUT UR6, UR16, 0xffff, URZ, 0xc0, !UPT ;  /* 0x0000ffff10067892 */ /* 0x000fe2000f8ec0ff */
[----:B------:R-:W-:Y:S01]  /*3de0*/  UMOV UR8, 0xffff ;  /* 0x0000ffff00087882 */ /* 0x000fe20000000000 */
[----:B------:R-:W-:Y:S02]  /*3df0*/  UMOV UR5, 0x1 ;  /* 0x0000000100057882 */ /* 0x000fe40000000000 */
[----:B------:R-:W-:-:S04]  /*3e00*/  USHF.R.U32.HI UR6, URZ, 0x5, UR6 ;  /* 0x00000005ff067899 */ /* 0x000fc80008011606 */
[----:B------:R-:W-:Y:S02]  /*3e10*/  USHF.L.U32 UR8, UR8, UR6, URZ ;  /* 0x0000000608087299 */ /* 0x000fe400080006ff */
[----:B------:R-:W-:-:S04]  /*3e20*/  USHF.L.U32 UR5, UR5, UR6, URZ ;  /* 0x0000000605057299 */ /* 0x000fc800080006ff */
[----:B-1----:R-:W-:-:S04]  /*3e30*/  LOP3.LUT R0, R0, UR8, RZ, 0xc0, !PT ;  /* 0x0000000800007c12 */ /* 0x002fc8000f8ec0ff */
[----:B------:R-:W-:-:S13]  /*3e40*/  ISETP.NE.AND P0, PT, R0, UR8, PT ;  /* 0x0000000800007c0c */ /* 0x000fda000bf05270 */
[----:B------:R-:W-:Y:S05]  /*3e50*/  @P0 BRA `(.L_x_73) ;  /* 0x0000000000580947 */ /* 0x000fea0003800000 */
[----:B------:R-:W1:Y:S02]  /*3e60*/  LDS R0, [UR4+0x18] ;  /* 0x00001804ff007984 */ /* 0x000e640008000800 */
[----:B-1----:R-:W-:-:S04]  /*3e70*/  LOP3.LUT R0, R0, UR5, RZ, 0xc0, !PT ;  /* 0x0000000500007c12 */ /* 0x002fc8000f8ec0ff */
[----:B------:R-:W-:-:S13]  /*3e80*/  ISETP.NE.AND P0, PT, R0, UR5, PT ;  /* 0x0000000500007c0c */ /* 0x000fda000bf05270 */
[----:B------:R-:W-:Y:S05]  /*3e90*/  @P0 BRA `(.L_x_74) ;  /* 0x00000000003c0947 */ /* 0x000fea0003800000 */
[----:B------:R-:W1:Y:S01]  /*3ea0*/  S2R R2, SR_LANEID ;  /* 0x0000000000027919 */ /* 0x000e620000000000 */
[----:B------:R-:W-:Y:S01]  /*3eb0*/  ULOP3.LUT UR8, URZ, UR8, URZ, 0x33, !UPT ;  /* 0x00000008ff087292 */ /* 0x000fe2000f8e33ff */
[----:B------:R-:W-:Y:S01]  /*3ec0*/  LOP3.LUT R4, RZ, UR5, RZ, 0x33, !PT ;  /* 0x00000005ff047c12 */ /* 0x000fe2000f8e33ff */
[----:B------:R-:W-:Y:S02]  /*3ed0*/  VOTEU.ANY UR7, UPT, PT ;  /* 0x0000000000077886 */ /* 0x000fe400038e0100 */
[----:B------:R-:W-:Y:S01]  /*3ee0*/  UFLO.U32 UR7, UR7 ;  /* 0x00000007000772bd */ /* 0x000fe200080e0000 */
[----:B------:R-:W2:Y:S01]  /*3ef0*/  REDUX UR5, R4 ;  /* 0x00000000040573c4 */ /* 0x000ea20000000000 */
[----:B------:R-:W-:-:S06]  /*3f00*/  IMAD.U32 R0, RZ, RZ, UR8 ;  /* 0x00000008ff007e24 */ /* 0x000fcc000f8e00ff */
[----:B------:R4:W-:Y:S01]  /*3f10*/  UTCATOMSWS.AND URZ, UR8 ;  /* 0x0000000800ff79e3 */ /* 0x0009e20008000000 */
[----:B------:R-:W3:Y:S01]  /*3f20*/  REDUX UR6, R0 ;  /* 0x00000000000673c4 */ /* 0x000ee20000000000 */
[----:B-1----:R-:W-:Y:S01]  /*3f30*/  ISETP.EQ.U32.AND P0, PT, R2, UR7, PT ;  /* 0x0000000702007c0c */ /* 0x002fe2000bf02070 */
[----:B--2---:R-:W-:Y:S01]  /*3f40*/  IMAD.U32 R2, RZ, RZ, UR5 ;  /* 0x00000005ff027e24 */ /* 0x004fe2000f8e00ff */
[----:B---3--:R-:W-:-:S11]  /*3f50*/  MOV R3, UR6 ;  /* 0x0000000600037c02 */ /* 0x008fd60008000f00 */
[----:B------:R4:W-:Y:S04]  /*3f60*/  @P0 ATOMS.AND RZ, [UR4+0x14], R3 ;  /* 0x00001403ffff098c */ /* 0x0009e8000a800004 */
[----:B------:R4:W-:Y:S01]  /*3f70*/  @P0 ATOMS.AND RZ, [UR4+0x18], R2 ;  /* 0x00001802ffff098c */ /* 0x0009e2000a800004 */
[----:B------:R-:W-:Y:S05]  /*3f80*/  BRA `(.L_x_75) ;  /* 0x0000000000147947 */ /* 0x000fea0003800000 */
.L_x_74:
[----:B------:R-:W-:Y:S02]  /*3f90*/  MOV R2, 0x3fb0 ;  /* 0x00003fb000027802 */ /* 0x000fe40000000f00 */
[----:B---3-5:R-:W-:Y:S05]  /*3fa0*/  CALL.REL.NOINC `($__internal_0_$__cuda_sm10x_tcgen05_guardrail_trap_col_being_dealloced_not_returned_by_alloc) ;  /* 0x0000004000f87944 */ /* 0x028fea0003c00000 */
[----:B------:R-:W-:Y:S05]  /*3fb0*/  BRA `(.L_x_75) ;  /* 0x0000000000087947 */ /* 0x000fea0003800000 */
.L_x_73:
[----:B------:R-:W-:Y:S02]  /*3fc0*/  MOV R2, 0x3fe0 ;  /* 0x00003fe000027802 */ /* 0x000fe40000000f00 */
[----:B---3-5:R-:W-:Y:S05]  /*3fd0*/  CALL.REL.NOINC `($__internal_2_$__cuda_sm10x_tcgen05_guardrail_trap_unallocated_columns_being_dealloced) ;  /* 0x0000004400047944 */ /* 0x028fea0003c00000 */
.L_x_75:
[----:B------:R-:W-:Y:S01]  /*3fe0*/  NOP ;  /* 0x0000000000007918 */ /* 0x000fe20000000000 */
[----:B----4-:R-:W-:Y:S05]  /*3ff0*/  EXIT ;  /* 0x000000000000794d */ /* 0x010fea0003800000 */
.L_x_57:
[----:B------:R-:W-:-:S09]  /*4000*/  UISETP.NE.OR UP2, UPT, UR8, 0x3, !UP2 ;  /* 0x000000030800788c */ /* 0x000fd2000d745670 */
[----:B------:R-:W-:Y:S05]  /*4010*/  BRA.U UP2, `(.L_x_76) ;  /* 0x0000000d02b07547 */ /* 0x000fea000b800000 */
[----:B------:R-:W1:Y:S01]  /*4020*/  LDC R0, c[0x0][0xb30] ;  /* 0x0002cc00ff007b82 */ /* 0x000e620000000800 */
[----:B------:R-:W2:Y:S01]  /*4030*/  LDCU.64 UR8, c[0x0][0x888] ;  /* 0x00011100ff0877ac */ /* 0x000ea20008000a00 */
[----:B------:R-:W-:Y:S02]  /*4040*/  HFMA2 R25, -RZ, RZ, 0, 0 ;  /* 0x00000000ff197431 */ /* 0x000fe400000001ff */
[----:B------:R-:W-:Y:S01]  /*4050*/  IMAD.MOV.U32 R34, RZ, RZ, 0x1 ;  /* 0x00000001ff227424 */ /* 0x000fe200078e00ff */
[----:B------:R-:W-:Y:S01]  /*4060*/  MOV R23, 0x2000 ;  /* 0x0000200000177802 */ /* 0x000fe20000000f00 */
[----:B------:R-:W4:Y:S01]  /*4070*/  LDCU.64 UR4, c[0x0][0x890] ;  /* 0x00011200ff0477ac */ /* 0x000f220008000a00 */
[----:B------:R-:W-:Y:S01]  /*4080*/  IMAD.MOV.U32 R27, RZ, RZ, RZ ;  /* 0x000000ffff1b7224 */ /* 0x000fe200078e00ff */
[----:B------:R-:W3:Y:S01]  /*4090*/  LDC R19, c[0x0][0x370] ;  /* 0x0000dc00ff137b82 */ /* 0x000ee20000000800 */
[----:B------:R-:W-:Y:S01]  /*40a0*/  UMOV UR7, 0x400 ;  /* 0x0000040000077882 */ /* 0x000fe20000000000 */
[----:B------:R-:W-:-:S02]  /*40b0*/  UPLOP3.LUT UP1, UPT, UPT, UPT, UPT, 0x40, 0x4 ;  /* 0x000000000004789c */ /* 0x000fc40003f2e870 */
[----:B------:R-:W-:Y:S01]  /*40c0*/  ULEA UR7, UR37, UR7, 0x18 ;  /* 0x0000000725077291 */ /* 0x000fe2000f8ec0ff */
[----:B------:R-:W-:-:S03]  /*40d0*/  UMOV UR13, URZ ;  /* 0x000000ff000d7c82 */ /* 0x000fc60008000000 */
[----:B------:R-:W3:Y:S01]  /*40e0*/  LDC R2, c[0x0][0xb0c] ;  /* 0x0002c300ff027b82 */ /* 0x000ee20000000800 */
[----:B--2---:R-:W-:Y:S02]  /*40f0*/  UISETP.NE.U32.AND UP3, UPT, UR8, URZ, UPT ;  /* 0x000000ff0800728c */ /* 0x004fe4000bf65070 */
[----:B----4-:R-:W-:-:S05]  /*4100*/  UISETP.NE.U32.AND UP4, UPT, UR4, URZ, UPT ;  /* 0x000000ff0400728c */ /* 0x010fca000bf85070 */
[----:B------:R-:W2:Y:S01]  /*4110*/  LDC R18, c[0x0][0xb20] ;  /* 0x0002c800ff127b82 */ /* 0x000ea20000000800 */
[----:B-1----:R-:W-:Y:S01]  /*4120*/  ISETP.NE.AND P1, PT, R0, 0x1, PT ;  /* 0x000000010000780c */ /* 0x002fe20003f25270 */
[----:B------:R-:W-:Y:S02]  /*4130*/  UISETP.NE.AND.EX UP3, UPT, UR9, URZ, UPT, UP3 ;  /* 0x000000ff0900728c */ /* 0x000fe4000bf65330 */
[----:B------:R-:W-:-:S04]  /*4140*/  UISETP.NE.AND.EX UP4, UPT, UR5, URZ, UPT, UP4 ;  /* 0x000000ff0500728c */ /* 0x000fc8000bf85340 */
[----:B-----5:R-:W1:Y:S08]  /*4150*/  LDC.64 R32, c[0x0][0x348] ;  /* 0x0000d200ff207b82 */ /* 0x020e700000000a00 */
[----:B------:R-:W4:Y:S08]  /*4160*/  LDC.64 R16, c[0x0][0xb10] ;  /* 0x0002c400ff107b82 */ /* 0x000f300000000a00 */
[----:B------:R-:W1:Y:S08]  /*4170*/  LDC.64 R6, c[0x0][0xb18] ;  /* 0x0002c600ff067b82 */ /* 0x000e700000000a00 */
[----:B------:R-:W1:Y:S08]  /*4180*/  LDC.64 R4, c[0x0][0xb28] ;  /* 0x0002ca00ff047b82 */ /* 0x000e700000000a00 */
[----:B--23--:R-:W1:Y:S02]  /*4190*/  LDC R22, c[0x0][0x374] ;  /* 0x0000dd00ff167b82 */ /* 0x00ce640000000800 */
.L_x_85:
[----:B------:R-:W-:Y:S02]  /*41a0*/  LEA R0, R27, UR7, 0x3 ;  /* 0x000000071b007c11 */ /* 0x000fe4000f8e18ff */
[----:B------:R-:W-:Y:S02]  /*41b0*/  SHF.L.U32 R3, R25, 0x1f, RZ ;  /* 0x0000001f19037819 */ /* 0x000fe400000006ff */
[----:B------:R-:W-:Y:S02]  /*41c0*/  LEA R28, R27, UR7, 0x4 ;  /* 0x000000071b1c7c11 */ /* 0x000fe4000f8e20ff */
[----:B--2---:R-:W2:Y:S02]  /*41d0*/  SYNCS.PHASECHK.TRANS64.TRYWAIT P0, [R0+URZ+0x100], R3 ;  /* 0x00010003000075a7 */ /* 0x004ea400080011ff */
[----:B--2---:R-:W-:Y:S05]  /*41e0*/  @!P0 BRA `(.L_x_77) ;  /* 0x0000003c008c8947 */ /* 0x004fea0003800000 */
.L_x_167:
[----:B------:R-:W-:Y:S01]  /*41f0*/  ISETP.GE.AND P0, PT, R26, 0x1, PT ;  /* 0x000000011a00780c */ /* 0x000fe20003f06270 */
[----:B------:R-:W3:Y:S01]  /*4200*/  LDS.128 R28, [R28+0x190] ;  /* 0x000190001c1c7984 */ /* 0x000ee20000000c00 */
[----:B--2---:R-:W-:Y:S01]  /*4210*/  VIADD R0, R0, 0x110 ;  /* 0x0000011000007836 */ /* 0x004fe20000000000 */
[----:B------:R-:W-:Y:S01]  /*4220*/  @!PT LDS RZ, [RZ] ;  /* 0x00000000fffff984 */ /* 0x000fe20000000800 */
[----:B------:R-:W-:Y:S01]  /*4230*/  @!PT LDS RZ, [RZ] ;  /* 0x00000000fffff984 */ /* 0x000fe20000000800 */
[----:B------:R-:W-:Y:S01]  /*4240*/  @!PT LDS RZ, [RZ] ;  /* 0x00000000fffff984 */ /* 0x000fe20000000800 */
[----:B------:R-:W-:Y:S01]  /*4250*/  @!PT LDS RZ, [RZ] ;  /* 0x00000000fffff984 */ /* 0x000fe20000000800 */
[----:B------:R2:W-:Y:S06]  /*4260*/  MEMBAR.ALL.CTA ;  /* 0x0000000000007992 */ /* 0x0005ec0000008000 */
[----:B--2---:R-:W2:Y:S01]  /*4270*/  FENCE.VIEW.ASYNC.S ;  /* 0x00000000000073c6 */ /* 0x004ea20000000000 */
[----:B------:R-:W-:Y:S04]  /*4280*/  PRMT R0, RZ, 0x654, R0 ;  /* 0x00000654ff007816 */ /* 0x000fe80000000000 */
[----:B--2---:R2:W-:Y:S01]  /*4290*/  SYNCS.ARRIVE.TRANS64.RED.A1T0 RZ, [R0+URZ], RZ ;  /* 0x000000ff00ff79a7 */ /* 0x0045e200081004ff */
[----:B---3--:R-:W-:Y:S11]  /*42a0*/  LOP3.LUT P3, RZ, R30, 0x1, RZ, 0xc0, !PT ;  /* 0x000000011eff7812 */ /* 0x008ff6000786c0ff */
[----:B------:R-:W-:Y:S02]  /*42b0*/  @!UPT UIADD3 URZ, UPT, UPT, URZ, URZ, URZ ;  /* 0x000000fffffff290 */ /* 0x000fe4000fffe0ff */
[----:B------:R-:W-:Y:S02]  /*42c0*/  @P3 MOV R13, R28 ;  /* 0x0000001c000d3202 */ /* 0x000fe40000000f00 */
[----:B------:R-:W-:Y:S01]  /*42d0*/  @P3 LOP3.LUT R8, R29, 0xffff, RZ, 0xc0, !PT ;  /* 0x0000ffff1d083812 */ /* 0x000fe200078ec0ff */
[----:B--2---:R-:W-:Y:S06]  /*42e0*/  @!P0 BRA `(.L_x_78) ;  /* 0x0000000000a48947 */ /* 0x004fec0003800000 */
[----:B-1----:R-:W-:Y:S01]  /*42f0*/  IMAD.HI.U32 R37, R22, R7, RZ ;  /* 0x0000000716257227 */ /* 0x002fe200078e00ff */
[----:B------:R-:W-:Y:S02]  /*4300*/  ISETP.NE.AND P0, PT, R6, 0x1, PT ;  /* 0x000000010600780c */ /* 0x000fe40003f05270 */
[----:B------:R-:W-:Y:S01]  /*4310*/  ISETP.NE.AND P2, PT, R26, 0x1, PT ;  /* 0x000000011a00780c */ /* 0x000fe20003f45270 */
[----:B----4-:R-:W-:Y:S01]  /*4320*/  IMAD.HI.U32 R36, R19, R16, RZ ;  /* 0x0000001013247227 */ /* 0x010fe200078e00ff */
[----:B------:R-:W-:Y:S02]  /*4330*/  SHF.R.U32.HI R37, RZ, R18, R37 ;  /* 0x00000012ff257219 */ /* 0x000fe40000011625 */
[----:B------:R-:W-:Y:S01]  /*4340*/  ISETP.NE.AND P4, PT, R2, 0x1, PT ;  /* 0x000000010200780c */ /* 0x000fe20003f85270 */
[----:B------:R-:W-:Y:S01]  /*4350*/  IMAD.HI.U32 R38, R13, R16, RZ ;  /* 0x000000100d267227 */ /* 0x000fe200078e00ff */
[----:B------:R-:W-:Y:S02]  /*4360*/  SHF.R.U32.HI R36, RZ, R17, R36 ;  /* 0x00000011ff247219 */ /* 0x000fe40000011624 */
[----:B------:R-:W-:Y:S01]  /*4370*/  SEL R3, R22, R37, !P0 ;  /* 0x0000002516037207 */ /* 0x000fe20004000000 */
[C---:B------:R-:W-:Y:S01]  /*4380*/  IMAD.HI.U32 R37, R8.reuse, R7, RZ ;  /* 0x0000000708257227 */ /* 0x040fe200078e00ff */
[----:B------:R-:W-:Y:S02]  /*4390*/  SEL R11, R19, R36, !P4 ;  /* 0x00000024130b7207 */ /* 0x000fe40006000000 */
[----:B------:R-:W-:Y:S01]  /*43a0*/  SHF.R.U32.HI R38, RZ, R17, R38 ;  /* 0x00000011ff267219 */ /* 0x000fe20000011626 */
[----:B------:R-:W-:Y:S01]  /*43b0*/  IMAD.HI.U32 R40, R3, R4, RZ ;  /* 0x0000000403287227 */ /* 0x000fe200078e00ff */
[----:B------:R-:W-:Y:S03]  /*43c0*/  SHF.R.U32.HI R37, RZ, R18, R37 ;  /* 0x00000012ff257219 */ /* 0x000fe60000011625 */
[----:B------:R-:W-:Y:S01]  /*43d0*/  IMAD.HI.U32 R36, R11, R4, RZ ;  /* 0x000000040b247227 */ /* 0x000fe200078e00ff */
[----:B------:R-:W-:Y:S02]  /*43e0*/  @P2 SHF.R.U32.HI R3, RZ, R5, R40 ;  /* 0x00000005ff032219 */ /* 0x000fe40000011628 */
[----:B------:R-:W-:Y:S02]  /*43f0*/  SEL R9, R8, R37, !P0 ;  /* 0x0000002508097207 */ /* 0x000fe40004000000 */
[----:B------:R-:W-:Y:S01]  /*4400*/  @P2 SHF.R.U32.HI R11, RZ, R5, R36 ;  /* 0x00000005ff0b2219 */ /* 0x000fe20000011624 */
[C---:B------:R-:W-:Y:S01]  /*4410*/  IMAD R10, R26.reuse, R3, RZ ;  /* 0x000000031a0a7224 */ /* 0x040fe200078e02ff */
[----:B------:R-:W-:Y:S01]  /*4420*/  SEL R3, R13, R38, !P4 ;  /* 0x000000260d037207 */ /* 0x000fe20006000000 */
[C---:B------:R-:W-:Y:S03]  /*4430*/  IMAD.HI.U32 R14, R9.reuse, R4, RZ ;  /* 0x00000004090e7227 */ /* 0x040fe600078e00ff */
[----:B------:R-:W-:Y:S01]  /*4440*/  ISETP.GE.AND P0, PT, R9, R10, PT ;  /* 0x0000000a0900720c */ /* 0x000fe20003f06270 */
[C---:B------:R-:W-:Y:S01]  /*4450*/  IMAD R12, R26.reuse, R11, RZ ;  /* 0x0000000b1a0c7224 */ /* 0x040fe200078e02ff */
[-C--:B------:R-:W-:Y:S04]  /*4460*/  SHF.R.U32.HI R14, RZ, R5.reuse, R14 ;  /* 0x00000005ff0e7219 */ /* 0x080fe8000001160e */
[----:B------:R-:W-:Y:S02]  /*4470*/  ISETP.GE.OR P0, PT, R3, R12, P0 ;  /* 0x0000000c0300720c */ /* 0x000fe40000706670 */
[----:B------:R-:W-:Y:S05]  /*4480*/  SEL R15, R9, R14, !P2 ;  /* 0x0000000e090f7207 */ /* 0x000fea0005000000 */
[----:B------:R-:W-:Y:S04]  /*4490*/  IMAD.MOV R14, RZ, RZ, -R15 ;  /* 0x000000ffff0e7224 */ /* 0x000fe800078e0a0f */
[----:B------:R-:W-:Y:S02]  /*44a0*/  IMAD R14, R26, R14, R9 ;  /* 0x0000000e1a0e7224 */ /* 0x000fe400078e0209 */
[C---:B------:R-:W-:Y:S05]  /*44b0*/  @!P0 IMAD.HI.U32 R10, R3.reuse, R4, RZ ;  /* 0x00000004030a8227 */ /* 0x040fea00078e00ff */
[----:B------:R-:W-:Y:S04]  /*44c0*/  @!P0 SHF.R.U32.HI R10, RZ, R5, R10 ;  /* 0x00000005ff0a8219 */ /* 0x000fe8000001160a */
[----:B------:R-:W-:Y:S01]  /*44d0*/  @!P0 SEL R0, R3, R10, !P2 ;  /* 0x0000000a03008207 */ /* 0x000fe20005000000 */
[----:B------:R-:W-:Y:S03]  /*44e0*/  IMAD.MOV R10, RZ, RZ, -R3 ;  /* 0x000000ffff0a7224 */ /* 0x000fe600078e0a03 */
[----:B------:R-:W-:Y:S01]  /*44f0*/  @!P0 IADD3 R15, PT, PT, R15, -R0, RZ ;  /* 0x800000000f0f8210 */ /* 0x000fe20007ffe0ff */
[----:B------:R-:W-:Y:S01]  /*4500*/  @!P0 IMAD R0, R11, R14, R0 ;  /* 0x0000000e0b008224 */ /* 0x000fe200078e0200 */
[----:B------:R-:W-:Y:S01]  /*4510*/  IADD3 R11, PT, PT, -R9, RZ, RZ ;  /* 0x000000ff090b7210 */ /* 0x000fe20007ffe1ff */
[----:B------:R-:W-:Y:S02]  /*4520*/  IMAD R13, R2, R10, R13 ;  /* 0x0000000a020d7224 */ /* 0x000fe400078e020d */
[----:B------:R-:W-:Y:S02]  /*4530*/  @!P0 IMAD R9, R15, R26, R3 ;  /* 0x0000001a0f098224 */ /* 0x000fe400078e0203 */
[----:B------:R-:W-:Y:S02]  /*4540*/  @!P0 IMAD.MOV.U32 R3, RZ, RZ, R0 ;  /* 0x000000ffff038224 */ /* 0x000fe400078e0000 */
[----:B------:R-:W-:Y:S02]  /*4550*/  IMAD R8, R6, R11, R8 ;  /* 0x0000000b06087224 */ /* 0x000fe400078e0208 */
[----:B------:R-:W-:Y:S02]  /*4560*/  IMAD R13, R3, R2, R13 ;  /* 0x00000002030d7224 */ /* 0x000fe400078e020d */
[----:B------:R-:W-:Y:S02]  /*4570*/  IMAD R8, R9, R6, R8 ;  /* 0x0000000609087224 */ /* 0x000fe400078e0208 */
.L_x_78:
[----:B------:R-:W-:Y:S05]  /*4580*/  BRA.U UP1, `(.L_x_79) ;  /* 0x0000000101107547 */ /* 0x000fea000b800000 */
[----:B------:R-:W-:Y:S04]  /*4590*/  MOV R0, UR6 ;  /* 0x0000000600007c02 */ /* 0x000fe80008000f00 */
[----:B------:R-:W-:Y:S04]  /*45a0*/  SHF.L.U32 R3, R0, 0x1f, RZ ;  /* 0x0000001f00037819 */ /* 0x000fe800000006ff */
[----:B------:R-:W2:Y:S02]  /*45b0*/  SYNCS.PHASECHK.TRANS64.TRYWAIT P0, [UR7+0xf8], R3 ;  /* 0x0000f803ff0075a7 */ /* 0x000ea40008001107 */
[----:B--2---:R-:W-:Y:S05]  /*45c0*/  @!P0 BRA `(.L_x_80) ;  /* 0x0000003800a88947 */ /* 0x004fea0003800000 */
.L_x_79:
[----:B------:R-:W-:Y:S02]  /*45d0*/  R2UR UR11, R21 ;  /* 0x00000000150b72ca */ /* 0x000fe400000e0000 */
[----:B------:R-:W-:Y:S02]  /*45e0*/  R2UR UR10, R20 ;  /* 0x00000000140a72ca */ /* 0x000fe400000e0000 */
[----:B------:R-:W-:Y:S04]  /*45f0*/  ISETP.NE.U32.AND P2, PT, RZ, UR4, PT ;  /* 0x00000004ff007c0c */ /* 0x000fe8000bf45070 */
[----:B------:R-:W-:Y:S05]  /*4600*/  ISETP.NE.AND.EX P2, PT, RZ, UR5, PT, P2 ;  /* 0x00000005ff007c0c */ /* 0x000fea000bf45320 */
[----:B------:R-:W-:Y:S02]  /*4610*/  USHF.L.U32 UR11, UR11, 0x6, URZ ;  /* 0x000000060b0b7899 */ /* 0x000fe400080006ff */
[----:B------:R-:W-:Y:S01]  /*4620*/  USHF.L.U32 UR10, UR10, 0x6, URZ ;  /* 0x000000060a0a7899 */ /* 0x000fe200080006ff */
[----:B------:R-:W-:Y:S11]  /*4630*/  BRA.U !UP4, `(.L_x_81) ;  /* 0x000000010c347547 */ /* 0x000ff6000b800000 */
[----:B------:R-:W-:Y:S01]  /*4640*/  UPLOP3.LUT UP0, UPT, UPT, UPT, UP3, 0x80, 0x8 ;  /* 0x000000000008789c */ /* 0x000fe20003f0f030 */
[----:B--2---:R-:W-:Y:S02]  /*4650*/  HFMA2 R0, -RZ, RZ, 0, 5.9604644775390625e-08 ;  /* 0x00000001ff007431 */ /* 0x004fe400000001ff */
[----:B------:R-:W-:Y:S03]  /*4660*/  IMAD.MOV.U32 R67, RZ, RZ, 0x1 ;  /* 0x00000001ff437424 */ /* 0x000fe600078e00ff */
[----:B------:R-:W-:Y:S05]  /*4670*/  PLOP3.LUT P0, PT, PT, PT, UP0, 0x80, 0x8 ;  /* 0x000000000008781c */ /* 0x000fea0003f0f008 */
[----:B------:R-:W2:Y:S01]  /*4680*/  @UP0 LDCU.64 UR14, c[0x0][0x888] ;  /* 0x00011100ff0e07ac */ /* 0x000ea20008000a00 */
[----:B------:R-:W-:Y:S07]  /*4690*/  @UP0 UIMAD UR8, UR36, UR4, URZ ;  /* 0x00000004240802a4 */ /* 0x000fee000f8e02ff */
[----:B------:R-:W-:Y:S01]  /*46a0*/  @!P0 PRMT R67, R0, 0x7610, R67 ;  /* 0x0000761000438816 */ /* 0x000fe20000000043 */
[----:B--2---:R-:W-:Y:S03]  /*46b0*/  @UP0 UIMAD.WIDE UR14, UR8, 0x4, UR14 ;  /* 0x00000004080e08a5 */ /* 0x004fe6000f8e020e */
[----:B------:R-:W2:Y:S03]  /*46c0*/  @!UP0 LDCU UR8, c[0x0][0x880] ;  /* 0x00011000ff0887ac */ /* 0x000ea60008000800 */
[----:B------:R-:W-:Y:S01]  /*46d0*/  IMAD.U32 R10, RZ, RZ, UR14 ;  /* 0x0000000eff0a7e24 */ /* 0x000fe2000f8e00ff */
[----:B------:R-:W-:Y:S05]  /*46e0*/  MOV R11, UR15 ;  /* 0x0000000f000b7c02 */ /* 0x000fea0008000f00 */
[----:B------:R3:W5:Y:S02]  /*46f0*/  @P0 LDG.E R35, desc[UR46][R10.64] ;  /* 0x0000002e0a230981 */ /* 0x000764000c1e1900 */
[----:B--23--:R-:W-:Y:S07]  /*4700*/  @!P0 IMAD.U32 R35, RZ, RZ, UR8 ;  /* 0x00000008ff238e24 */ /* 0x00cfee000f8e00ff */
.L_x_81:
[----:B-----5:R-:W-:Y:S01]  /*4710*/  @!P2 FSETP.EQ.AND P0, PT, R35, RZ, PT ;  /* 0x000000ff2300a20b */ /* 0x020fe20003f02000 */
[----:B------:R-:W-:Y:S01]  /*4720*/  @!UPT UIADD3 URZ, UPT, UPT, URZ, URZ, URZ ;  /* 0x000000fffffff290 */ /* 0x000fe2000fffe0ff */
[----:B------:R-:W-:Y:S11]  /*4730*/  @!P2 BRA `(.L_x_82) ;  /* 0x000000000014a947 */ /* 0x000ff60003800000 */
[----:B------:R-:W-:Y:S02]  /*4740*/  LOP3.LUT P2, RZ, R67, 0xff, RZ, 0xc0, !PT ;  /* 0x000000ff43ff7812 */ /* 0x000fe4000784c0ff */
[----:B------:R-:W-:Y:S04]  /*4750*/  PLOP3.LUT P0, PT, PT, PT, UP0, 0x80, 0x8 ;  /* 0x000000000008781c */ /* 0x000fe80003f0f008 */
[----:B------:R-:W-:Y:S07]  /*4760*/  PLOP3.LUT P0, PT, P0, PT, PT, 0x8, 0x80 ;  /* 0x000000000080781c */ /* 0x000fee000070e170 */
[----:B------:R-:W-:Y:S11]  /*4770*/  @P2 FSETP.EQ.AND P0, PT, R35, RZ, PT ;  /* 0x000000ff2300220b */ /* 0x000ff60003f02000 */
[----:B------:R-:W-:Y:S02]  /*4780*/  @!UPT UIADD3 URZ, UPT, UPT, URZ, URZ, URZ ;  /* 0x000000fffffff290 */ /* 0x000fe4000fffe0ff */
.L_x_82:
[----:B------:R-:W-:Y:S01]  /*4790*/  ULEA UR15, UR13, UR7, 0x3 ;  /* 0x000000070d0f7291 */ /* 0x000fe2000f8e18ff */
[----:B--2---:R-:W-:Y:S02]  /*47a0*/  SHF.L.U32 R3, R34, 0x1f, RZ ;  /* 0x0000001f22037819 */ /* 0x004fe400000006ff */
[----:B------:R-:W-:Y:S04]  /*47b0*/  ELECT P4, URZ, PT ;  /* 0x0000000000ff782f */ /* 0x000fe80003880000 */
[----:B------:R-:W-:Y:S02]  /*47c0*/  PLOP3.LUT P4, PT, P0, P4, PT, 0xf2, 0x2f ;  /* 0x00000000002f781c */ /* 0x000fe40000789e72 */
[----:B------:R-:W2:Y:S11]  /*47d0*/  SYNCS.PHASECHK.TRANS64.TRYWAIT P2, [UR15+0xd8], R3 ;  /* 0x0000d803ff0075a7 */ /* 0x000eb6000804110f */
[----:B-1----:R-:W-:Y:S05]  /*47e0*/  @!P4 IADD3 R20, P0, PT, R32, 0x580, RZ ;  /* 0x000005802014c810 */ /* 0x002fea0007f1e0ff */
[----:B------:R-:W-:Y:S01]  /*47f0*/  @!P4 IMAD.X R12, RZ, RZ, R33, P0 ;  /* 0x000000ffff0cc224 */ /* 0x000fe200000e0621 */
[----:B--2---:R-:W-:Y:S07]  /*4800*/  @!P2 BRA `(.L_x_83) ;  /* 0x000000380030a947 */ /* 0x004fee0003800000 */
.L_x_170:
[----:B------:R-:W2:Y:S01]  /*4810*/  LDC.64 R14, c[0x0][0xb10] ;  /* 0x0002c400ff0e7b82 */ /* 0x000ea20000000a00 */
[----:B------:R-:W-:Y:S01]  /*4820*/  @!P4 R2UR UR8, R12 ;  /* 0x000000000c08c2ca */ /* 0x000fe200000e0000 */
[----:B------:R-:W-:Y:S01]  /*4830*/  VOTEU.ALL UP2, P4 ;  /* 0x0000000000ff7886 */ /* 0x000fe20002040000 */
[----:B------:R-:W-:Y:S01]  /*4840*/  @!P4 R2UR UR9, R20 ;  /* 0x000000001409c2ca */ /* 0x000fe200000e0000 */
[----:B------:R-:W-:Y:S01]  /*4850*/  VOTEU.ALL UP1, P4 ;  /* 0x0000000000ff7886 */ /* 0x000fe20002020000 */
[----:B------:R-:W-:Y:S03]  /*4860*/  UMOV UR20, 0x0 ;  /* 0x0000000000147882 */ /* 0x000fe60000000000 */
[----:B------:R-:W3:Y:S01]  /*4870*/  LDC.64 R10, c[0x0][0xb18] ;  /* 0x0002c600ff0a7b82 */ /* 0x000ee20000000a00 */
[----:B------:R-:W-:Y:S01]  /*4880*/  UMOV UR21, 0x10000000 ;  /* 0x1000000000157882 */ /* 0x000fe20000000000 */
[----:B------:R-:W-:Y:S01]  /*4890*/  UMOV UR12, UR36 ;  /* 0x00000024000c7c82 */ /* 0x000fe20008000000 */
[----:B------:R-:W-:Y:S01]  /*48a0*/  UIADD3 UR14, UPT, UPT, UR13, 0x1, URZ ;  /* 0x000000010d0e7890 */ /* 0x000fe2000fffe0ff */
[----:B------:R-:W-:Y:S01]  /*48b0*/  @P3 SHF.R.U32.HI R24, RZ, 0x10, R29 ;  /* 0x00000010ff183819 */ /* 0x000fe2000001161d */
[----:B------:R-:W-:Y:S03]  /*48c0*/  VIADD R27, R27, 0x1 ;  /* 0x000000011b1b7836 */ /* 0x000fe60000000000 */
[----:B-1----:R-:W1:Y:S01]  /*48d0*/  @!P1 LDC R0, c[0x0][0xb20] ;  /* 0x0002c800ff009b82 */ /* 0x002e620000000800 */
[----:B------:R-:W-:Y:S01]  /*48e0*/  UISETP.NE.AND UP5, UPT, UR14, 0x3, UPT ;  /* 0x000000030e00788c */ /* 0x000fe2000bfa5270 */
[----:B------:R-:W-:Y:S01]  /*48f0*/  IMAD.U32 R21, RZ, RZ, UR8 ;  /* 0x00000008ff157e24 */ /* 0x000fe2000f8e00ff */
[----:B------:R-:W-:Y:S05]  /*4900*/  @!UP2 ULEA UR8, UR13, UR7, 0xd ;  /* 0x000000070d08a291 */ /* 0x000fea000f8e68ff */
[----:B------:R-:W5:Y:S01]  /*4910*/  @!P1 LDC R3, c[0x0][0xb0c] ;  /* 0x0002c300ff039b82 */ /* 0x000f620000000800 */
[----:B------:R-:W-:Y:S01]  /*4920*/  IMAD.U32 R20, RZ, RZ, UR9 ;  /* 0x00000009ff147e24 */ /* 0x000fe2000f8e00ff */
[----:B------:R-:W-:Y:S01]  /*4930*/  UIADD3 UR9, UPT, UPT, UR15, 0xc0, URZ ;  /* 0x000000c00f097890 */ /* 0x000fe2000fffe0ff */
[----:B------:R-:W-:Y:S01]  /*4940*/  @!P4 R2UR UR19, R21 ;  /* 0x000000001513c2ca */ /* 0x000fe200000e0000 */
[----:B------:R-:W-:Y:S02]  /*4950*/  @!UP2 UIADD3 UR8, UPT, UPT, UR8, 0x400, URZ ;  /* 0x000004000808a890 */ /* 0x000fe4000fffe0ff */
[----:B------:R-:W-:Y:S01]  /*4960*/  @!P4 R2UR UR18, R20 ;  /* 0x000000001412c2ca */ /* 0x000fe200000e0000 */
[----:B------:R-:W-:Y:S01]  /*4970*/  @!P4 IMAD.MOV.U32 R20, RZ, RZ, 0x2000 ;  /* 0x00002000ff14c424 */ /* 0x000fe200078e00ff */
[----:B------:R-:W-:Y:S02]  /*4980*/  UPRMT UR16, UR37, 0x654, UR9 ;  /* 0x0000065425107896 */ /* 0x000fe40008000009 */
[----:B------:R-:W-:Y:S02]  /*4990*/  USEL UR17, URZ, 0x1, UP5 ;  /* 0x00000001ff117887 */ /* 0x000fe4000a800000 */
[----:B------:R-:W-:Y:S04]  /*49a0*/  USEL UR14, UR14, URZ, UP5 ;  /* 0x000000ff0e0e7287 */ /* 0x000fe8000a800000 */
[----:B------:R-:W-:Y:S01]  /*49b0*/  ULEA UR13, UR14, UR7, 0x3 ;  /* 0x000000070e0d7291 */ /* 0x000fe2000f8e18ff */
[----:B------:R-:W-:Y:S02]  /*49c0*/  LOP3.LUT R34, R34, UR17, RZ, 0x3c, !PT ;  /* 0x0000001122227c12 */ /* 0x000fe4000f8e3cff */
[----:B------:R1:W-:Y:S01]  /*49d0*/  @!UP1 UTMALDG.3D [UR8], [UR18], desc[UR20] ;  /* 0x00001408120095b4 */ /* 0x0003e20008011000 */
[----:B------:R1:W-:Y:S01]  /*49e0*/  @!P4 SYNCS.ARRIVE.TRANS64.RED.A0TR RZ, [UR15+0xc0], R20 ;  /* 0x0000c014ffffc9a7 */ /* 0x0003e2000830040f */
[----:B------:R-:W-:Y:S02]  /*49f0*/  SHF.L.U32 R12, R34, 0x1f, RZ ;  /* 0x0000001f220c7819 */ /* 0x000fe400000006ff */
[----:B-----5:R-:W-:Y:S01]  /*4a00*/  @!P1 ISETP.NE.AND P2, PT, R3, 0x1, PT ;  /* 0x000000010300980c */ /* 0x020fe20003f45270 */
[C---:B--2---:R-:W-:Y:S01]  /*4a10*/  @!P1 IMAD.HI.U32 R14, R13.reuse, R14, RZ ;  /* 0x0000000e0d0e9227 */ /* 0x044fe200078e00ff */
[----:B---3--:R-:W-:Y:S03]  /*4a20*/  @!P1 ISETP.NE.AND P0, PT, R10, 0x1, PT ;  /* 0x000000010a00980c */ /* 0x008fe60003f05270 */
[C---:B------:R-:W-:Y:S01]  /*4a30*/  @!P1 IMAD.HI.U32 R11, R8.reuse, R11, RZ ;  /* 0x0000000b080b9227 */ /* 0x040fe200078e00ff */
[----:B------:R-:W-:Y:S04]  /*4a40*/  @!P1 SHF.R.U32.HI R14, RZ, R15, R14 ;  /* 0x0000000fff0e9219 */ /* 0x000fe8000001160e */
[----:B-1----:R-:W-:Y:S01]  /*4a50*/  @!P1 SHF.R.U32.HI R9, RZ, R0, R11 ;  /* 0x00000000ff099219 */ /* 0x002fe2000001160b */
[----:B------:R-:W-:Y:S01]  /*4a60*/  SYNCS.ARRIVE.TRANS64.RED.A1T0 RZ, [UR16], RZ ;  /* 0x000000ffffff79a7 */ /* 0x000fe20008100410 */
[----:B------:R-:W-:Y:S02]  /*4a70*/  @!P1 SEL R14, R13, R14, !P2 ;  /* 0x0000000e0d0e9207 */ /* 0x000fe40005000000 */
[----:B------:R-:W-:Y:S01]  /*4a80*/  @!P1 SEL R9, R8, R9, !P0 ;  /* 0x0000000908099207 */ /* 0x000fe20004000000 */
[----:B------:R-:W1:Y:S04]  /*4a90*/  SYNCS.PHASECHK.TRANS64.TRYWAIT P5, [UR13+0xd8], R12 ;  /* 0x0000d80cff0075a7 */ /* 0x000e6800080a110d */
[----:B------:R-:W-:Y:S02]  /*4aa0*/  @!P1 IMAD.IADD R0, R9, 0x1, -R14 ;  /* 0x0000000109009824 */ /* 0x000fe400078e0a0e */
[----:B------:R-:W-:Y:S02]  /*4ab0*/  @!P1 IMAD.IADD R9, R14, 0x1, -R9 ;  /* 0x000000010e099824 */ /* 0x000fe400078e0a09 */
[----:B------:R-:W-:Y:S02]  /*4ac0*/  @!P1 IMAD R13, R0, R3, R13 ;  /* 0x00000003000d9224 */ /* 0x000fe400078e020d */
[----:B------:R-:W-:Y:S01]  /*4ad0*/  @!P1 IMAD R8, R9, R10, R8 ;  /* 0x0000000a09089224 */ /* 0x000fe200078e0208 */
[----:B-1----:R-:W-:Y:S06]  /*4ae0*/  @!P5 BRA `(.L_x_84) ;  /* 0x000000340090d947 */ /* 0x002fec0003800000 */
.L_x_172:
[----:B-1----:R-:W-:Y:S01]  /*4af0*/  @!P4 IADD3 R3, P0, PT, R32, 0x580, RZ ;  /* 0x000005802003c810 */ /* 0x002fe20007f1e0ff */
[----:B------:R-:W-:Y:S01]  /*4b00*/  UMOV UR18, 0x0 ;  /* 0x0000000000127882 */ /* 0x000fe20000000000 */
[----:B------:R-:W-:Y:S01]  /*4b10*/  UMOV UR19, 0x10000000 ;  /* 0x1000000000137882 */ /* 0x000fe20000000000 */
[----:B------:R-:W-:Y:S01]  /*4b20*/  VOTEU.ALL UP1, P4 ;  /* 0x0000000000ff7886 */ /* 0x000fe20002020000 */
[----:B------:R-:W-:Y:S01]  /*4b30*/  @!P4 R2UR UR9, R3 ;  /* 0x000000000309c2ca */ /* 0x000fe200000e0000 */
[----:B------:R-:W-:Y:S01]  /*4b40*/  @!P4 IMAD.X R0, RZ, RZ, R33, P0 ;  /* 0x000000ffff00c224 */ /* 0x000fe200000e0621 */
[----:B------:R-:W-:Y:S01]  /*4b50*/  UMOV UR12, UR36 ;  /* 0x00000024000c7c82 */ /* 0x000fe20008000000 */
[----:B------:R-:W-:Y:S01]  /*4b60*/  @P3 R2UR UR36, R24 ;  /* 0x00000000182432ca */ /* 0x000fe200000e0000 */
[----:B------:R-:W-:Y:S01]  /*4b70*/  @!UP1 ULEA UR15, UR14, UR7, 0xd ;  /* 0x000000070e0f9291 */ /* 0x000fe2000f8e68ff */
[----:B------:R-:W-:Y:S01]  /*4b80*/  ISETP.NE.AND P0, PT, R27, 0x2, PT ;  /* 0x000000021b00780c */ /* 0x000fe20003f05270 */
[----:B------:R-:W-:Y:S01]  /*4b90*/  @!UP1 UIADD3 UR10, UPT, UPT, UR10, 0x20, URZ ;  /* 0x000000200a0a9890 */ /* 0x000fe2000fffe0ff */
[----:B------:R-:W-:Y:S01]  /*4ba0*/  @!P4 R2UR UR8, R0 ;  /* 0x000000000008c2ca */ /* 0x000fe200000e0000 */
[----:B------:R-:W-:Y:S01]  /*4bb0*/  IMAD.IADD R20, R8, 0x1, R66 ;  /* 0x0000000108147824 */ /* 0x000fe200078e0242 */
[----:B------:R-:W-:Y:S01]  /*4bc0*/  SEL R0, RZ, 0x1, P0 ;  /* 0x00000001ff007807 */ /* 0x000fe20000000000 */
[----:B------:R-:W-:Y:S01]  /*4bd0*/  IMAD.IADD R21, R13, 0x1, R68 ;  /* 0x000000010d157824 */ /* 0x000fe200078e0244 */
[----:B------:R-:W-:Y:S02]  /*4be0*/  SEL R27, R27, RZ, P0 ;  /* 0x000000ff1b1b7207 */ /* 0x000fe40000000000 */
[----:B------:R-:W-:Y:S01]  /*4bf0*/  IMAD.U32 R10, RZ, RZ, UR9 ;  /* 0x00000009ff0a7e24 */ /* 0x000fe2000f8e00ff */
[----:B------:R-:W-:Y:S01]  /*4c00*/  UIADD3 UR9, UPT, UPT, UR13, 0xc0, URZ ;  /* 0x000000c00d097890 */ /* 0x000fe2000fffe0ff */
[----:B------:R-:W-:Y:S03]  /*4c10*/  LOP3.LUT R25, R25, R0, RZ, 0x3c, !PT ;  /* 0x0000000019197212 */ /* 0x000fe600078e3cff */
[----:B------:R-:W-:Y:S02]  /*4c20*/  @!P4 R2UR UR16, R10 ;  /* 0x000000000a10c2ca */ /* 0x000fe400000e0000 */
[----:B------:R-:W-:Y:S01]  /*4c30*/  IMAD.U32 R11, RZ, RZ, UR8 ;  /* 0x00000008ff0b7e24 */ /* 0x000fe2000f8e00ff */
[----:B------:R-:W-:Y:S01]  /*4c40*/  @!UP1 UIADD3 UR8, UPT, UPT, UR15, 0x400, URZ ;  /* 0x000004000f089890 */ /* 0x000fe2000fffe0ff */
[----:B------:R-:W-:Y:S01]  /*4c50*/  VOTEU.ALL UP1, P4 ;  /* 0x0000000000ff7886 */ /* 0x000fe20002020000 */
[----:B------:R-:W-:Y:S02]  /*4c60*/  UPRMT UR15, UR37, 0x654, UR9 ;  /* 0x00000654250f7896 */ /* 0x000fe40008000009 */
[----:B------:R-:W-:Y:S11]  /*4c70*/  @!P4 R2UR UR17, R11 ;  /* 0x000000000b11c2ca */ /* 0x000ff600000e0000 */
[----:B------:R-:W-:Y:S02]  /*4c80*/  @!UPT UIADD3 URZ, UPT, UPT, URZ, URZ, URZ ;  /* 0x000000fffffff290 */ /* 0x000fe4000fffe0ff */
[----:B------:R2:W-:Y:S01]  /*4c90*/  @!UP1 UTMALDG.3D [UR8], [UR16], desc[UR18] ;  /* 0x00001208100095b4 */ /* 0x0005e20008011000 */
[----:B------:R2:W-:Y:S01]  /*4ca0*/  @!P4 SYNCS.ARRIVE.TRANS64.RED.A0TR RZ, [UR13+0xc0], R23 ;  /* 0x0000c017ffffc9a7 */ /* 0x0005e2000830040d */
[----:B------:R-:W-:Y:S04]  /*4cb0*/  UIADD3 UR13, UPT, UPT, UR14, 0x1, URZ ;  /* 0x000000010e0d7890 */ /* 0x000fe8000fffe0ff */
[----:B------:R-:W-:Y:S04]  /*4cc0*/  UISETP.NE.AND UP1, UPT, UR13, 0x3, UPT ;  /* 0x000000030d00788c */ /* 0x000fe8000bf25270 */
[----:B------:R-:W-:Y:S02]  /*4cd0*/  USEL UR14, URZ, 0x1, UP1 ;  /* 0x00000001ff0e7887 */ /* 0x000fe40008800000 */
[----:B------:R-:W-:Y:S02]  /*4ce0*/  USEL UR13, UR13, URZ, UP1 ;  /* 0x000000ff0d0d7287 */ /* 0x000fe40008800000 */
[----:B------:R-:W-:Y:S02]  /*4cf0*/  UPLOP3.LUT UP1, UPT, UPT, UPT, UPT, 0x80, 0x8 ;  /* 0x000000000008789c */ /* 0x000fe40003f2f070 */
[----:B------:R-:W-:Y:S01]  /*4d00*/  LOP3.LUT R34, R34, UR14, RZ, 0x3c, !PT ;  /* 0x0000000e22227c12 */ /* 0x000fe2000f8e3cff */
[----:B------:R-:W-:Y:S01]  /*4d10*/  SYNCS.ARRIVE.TRANS64.RED.A1T0 RZ, [UR15], RZ ;  /* 0x000000ffffff79a7 */ /* 0x000fe2000810040f */
[----:B------:R-:W-:Y:S07]  /*4d20*/  @P3 BRA `(.L_x_85) ;  /* 0xfffffff4001c3947 */ /* 0x000fee000383ffff */
[----:B------:R-:W-:Y:S01]  /*4d30*/  UIADD3 UR7, UPT, UPT, UR7, 0xd8, URZ ;  /* 0x000000d807077890 */ /* 0x000fe2000fffe0ff */
[----:B------:R-:W-:-:S03]  /*4d40*/  SHF.L.U32 R3, R34, 0x1f, RZ ;  /* 0x0000001f22037819 */ /* 0x000fc600000006ff */
[----:B------:R-:W-:-:S09]  /*4d50*/  ULEA UR4, UR13, UR7, 0x3 ;  /* 0x000000070d047291 */ /* 0x000fd2000f8e18ff */
[----:B------:R-:W1:Y:S02]  /*4d60*/  SYNCS.PHASECHK.TRANS64.TRYWAIT P0, [UR4], R3 ;  /* 0x00000003ff0075a7 */ /* 0x000e640008001104 */
[----:B-1----:R-:W-:Y:S05]  /*4d70*/  @!P0 BRA `(.L_x_86) ;  /* 0x0000003400048947 */ /* 0x002fea0003800000 */
.L_x_174:
        /* <DEDUP_REMOVED lines=9> */
.L_x_176:
[----:B------:R-:W-:-:S04]  /*4e10*/  UIADD3 UR5, UPT, UPT, UR5, 0x1, URZ ;  /* 0x0000000105057890 */ /* 0x000fc8000fffe0ff */
[----:B------:R-:W-:-:S04]  /*4e20*/  UISETP.NE.AND UP0, UPT, UR5, 0x3, UPT ;  /* 0x000000030500788c */ /* 0x000fc8000bf05270 */
[----:B------:R-:W-:Y:S02]  /*4e30*/  USEL UR4, URZ, 0x1, UP0 ;  /* 0x00000001ff047887 */ /* 0x000fe40008000000 */
[----:B------:R-:W-:-:S04]  /*4e40*/  USEL UR5, UR5, URZ, UP0 ;  /* 0x000000ff05057287 */ /* 0x000fc80008000000 */
[----:B------:R-:W-:Y:S01]  /*4e50*/  ULEA UR5, UR5, UR7, 0x3 ;  /* 0x0000000705057291 */ /* 0x000fe2000f8e18ff */
[----:B-1----:R-:W-:-:S04]  /*4e60*/  LOP3.LUT R3, R34, UR4, RZ, 0x3c, !PT ;  /* 0x0000000422037c12 */ /* 0x002fc8000f8e3cff */
[----:B------:R-:W-:Y:S01]  /*4e70*/  SHF.L.U32 R3, R3, 0x1f, RZ ;  /* 0x0000001f03037819 */ /* 0x000fe200000006ff */
[----:B------:R-:W-:-:S07]  /*4e80*/  IMAD.U32 R0, RZ, RZ, UR5 ;  /* 0x00000005ff007e24 */ /* 0x000fce000f8e00ff */
.L_x_88:
[----:B-1----:R1:W3:Y:S02]  /*4e90*/  SYNCS.PHASECHK.TRANS64.TRYWAIT P0, [R0+URZ], R3 ;  /* 0x00000003000075a7 */ /* 0x0022e400080011ff */
[----:B---3--:R-:W-:Y:S05]  /*4ea0*/  @!P0 NANOSLEEP.SYNCS 0x989680 ;  /* 0x009896800000895d */ /* 0x008fea0003900000 */
[----:B------:R-:W3:Y:S02]  /*4eb0*/  @!P0 SYNCS.PHASECHK.TRANS64 P0, [R0+URZ], R3 ;  /* 0x00000003000085a7 */ /* 0x000ee400080010ff */
[----:B--23--:R-:W-:Y:S05]  /*4ec0*/  @P0 EXIT ;  /* 0x000000000000094d */ /* 0x00cfea0003800000 */
[----:B------:R-:W-:Y:S05]  /*4ed0*/  BRA `(.L_x_88) ;  /* 0xfffffffc00ec7947 */ /* 0x000fea000383ffff */
.L_x_76:
[----:B------:R-:W-:-:S06]  /*4ee0*/  UISETP.GE.AND UP1, UPT, UR8, 0x4, UPT ;  /* 0x000000040800788c */ /* 0x000fcc000bf26270 */
[----:B------:R-:W-:-:S13]  /*4ef0*/  PLOP3.LUT P0, PT, PT, PT, UP1, 0x80, 0x8 ;  /* 0x000000000008781c */ /* 0x000fda0003f0f018 */
[----:B------:R-:W-:Y:S05]  /*4f00*/  @!P0 EXIT ;  /* 0x000000000000894d */ /* 0x000fea0003800000 */
[----:B------:R-:W-:Y:S01]  /*4f10*/  BAR.SYNC.DEFER_BLOCKING 0x6, 0xa0 ;  /* 0x0182800000007b1d */ /* 0x000fe20000010000 */
[C---:B------:R-:W-:Y:S01]  /*4f20*/  IMAD.SHL.U32 R0, R79.reuse, 0x20, RZ ;  /* 0x000000204f007824 */ /* 0x040fe200078e00ff */
[C---:B------:R-:W-:Y:S01]  /*4f30*/  R2P PR, R79.reuse, 0x6 ;  /* 0x000000064f007804 */ /* 0x040fe20000000000 */
[C---:B------:R-:W-:Y:S02]  /*4f40*/  IMAD.SHL.U32 R72, R79.reuse, 0x4, RZ ;  /* 0x000000044f487824 */ /* 0x040fe400078e00ff */
[C---:B------:R-:W-:Y:S01]  /*4f50*/  IMAD.U32 R32, R79.reuse, 0x10000, RZ ;  /* 0x000100004f207824 */ /* 0x040fe200078e00ff */
[----:B------:R-:W-:Y:S02]  /*4f60*/  UMOV UR48, 0x400 ;  /* 0x0000040000307882 */ /* 0x000fe40000000000 */
[----:B------:R-:W1:Y:S01]  /*4f70*/  LDC R71, c[0x0][0x370] ;  /* 0x0000dc00ff477b82 */ /* 0x000e620000000800 */
[----:B------:R-:W-:Y:S01]  /*4f80*/  ULEA UR48, UR37, UR48, 0x18 ;  /* 0x0000003025307291 */ /* 0x000fe2000f8ec0ff */
[C---:B------:R-:W-:Y:S01]  /*4f90*/  LOP3.LUT R7, R0.reuse, 0xe0, RZ, 0xc0, !PT ;  /* 0x000000e000077812 */ /* 0x040fe200078ec0ff */
[----:B------:R-:W-:Y:S01]  /*4fa0*/  IMAD.SHL.U32 R5, R79, 0x10, RZ ;  /* 0x000000104f057824 */ /* 0x000fe200078e00ff */
[----:B------:R-:W-:Y:S01]  /*4fb0*/  LOP3.LUT R0, R0, 0x100, RZ, 0xc0, !PT ;  /* 0x0000010000007812 */ /* 0x000fe200078ec0ff */
[----:B------:R-:W-:Y:S01]  /*4fc0*/  IMAD.MOV.U32 R78, RZ, RZ, 0x8 ;  /* 0x00000008ff4e7424 */ /* 0x000fe200078e00ff */
[----:B------:R-:W-:Y:S01]  /*4fd0*/  LOP3.LUT R72, R7, 0x1c, R72, 0xf8, !PT ;  /* 0x0000001c07487812 */ /* 0x000fe200078ef848 */
[----:B------:R-:W-:Y:S01]  /*4fe0*/  IMAD.MOV.U32 R77, RZ, RZ, 0x10 ;  /* 0x00000010ff4d7424 */ /* 0x000fe200078e00ff */
[----:B------:R-:W2:Y:S01]  /*4ff0*/  LDC R28, c[0x0][0xb0c] ;  /* 0x0002c300ff1c7b82 */ /* 0x000ea20000000800 */
[----:B------:R-:W-:Y:S01]  /*5000*/  SHF.R.U32.HI R7, RZ, 0x2, R79 ;  /* 0x00000002ff077819 */ /* 0x000fe2000001164f */
[----:B------:R-:W-:Y:S01]  /*5010*/  IMAD.MOV.U32 R30, RZ, RZ, RZ ;  /* 0x000000ffff1e7224 */ /* 0x000fe200078e00ff */
[----:B------:R-:W-:Y:S01]  /*5020*/  LOP3.LUT R32, R32, 0x600000, RZ, 0xc0, !PT ;  /* 0x0060000020207812 */ /* 0x000fe200078ec0ff */
[----:B------:R-:W-:Y:S01]  /*5030*/  IMAD.MOV.U32 R76, RZ, RZ, RZ ;  /* 0x000000ffff4c7224 */ /* 0x000fe200078e00ff */
[----:B------:R-:W-:Y:S01]  /*5040*/  LOP3.LUT R5, R0, 0x600, R5, 0xf8, !PT ;  /* 0x0000060000057812 */ /* 0x000fe200078ef805 */
[----:B------:R-:W-:Y:S01]  /*5050*/  IMAD.MOV.U32 R82, RZ, RZ, RZ ;  /* 0x000000ffff527224 */ /* 0x000fe200078e00ff */
[----:B------:R-:W-:Y:S01]  /*5060*/  LOP3.LUT R72, R72, 0x4, R7, 0x78, !PT ;  /* 0x0000000448487812 */ /* 0x000fe200078e7807 */
[----:B------:R-:W4:Y:S01]  /*5070*/  LDC R69, c[0x0][0xb20] ;  /* 0x0002c800ff457b82 */ /* 0x000f220000000800 */
[----:B------:R-:W3:Y:S01]  /*5080*/  LDS R3, [UR48+0x1b0] ;  /* 0x0001b030ff037984 */ /* 0x000ee20008000800 */
[----:B------:R-:W-:Y:S01]  /*5090*/  LOP3.LUT R79, R79, 0x60, RZ, 0xc0, !PT ;  /* 0x000000604f4f7812 */ /* 0x000fe200078ec0ff */
[----:B------:R-:W-:Y:S01]  /*50a0*/  IMAD.MOV.U32 R75, RZ, RZ, RZ ;  /* 0x000000ffff4b7224 */ /* 0x000fe200078e00ff */
[----:B------:R-:W-:Y:S01]  /*50b0*/  LOP3.LUT R72, R5, R72, RZ, 0xfc, !PT ;  /* 0x0000004805487212 */ /* 0x000fe200078efcff */
[----:B------:R-:W1:Y:S01]  /*50c0*/  LDCU.64 UR54, c[0x0][0x348] ;  /* 0x00006900ff3677ac */ /* 0x000e620008000a00 */
[----:B------:R-:W-:-:S02]  /*50d0*/  SEL R78, R78, 0xfffffff8, !P1 ;  /* 0xfffffff84e4e7807 */ /* 0x000fc40004800000 */
[----:B------:R-:W1:Y:S01]  /*50e0*/  LDC R27, c[0x0][0xb30] ;  /* 0x0002cc00ff1b7b82 */ /* 0x000e620000000800 */
[----:B------:R-:W-:Y:S01]  /*50f0*/  SEL R77, R77, 0xfffffff0, !P2 ;  /* 0xfffffff04d4d7807 */ /* 0x000fe20005000000 */
[----:B------:R-:W1:Y:S01]  /*5100*/  LDCU.64 UR38, c[0x0][0x888] ;  /* 0x00011100ff2677ac */ /* 0x000e620008000a00 */
[----:B------:R-:W1:Y:S05]  /*5110*/  LDCU.64 UR44, c[0x0][0x890] ;  /* 0x00011200ff2c77ac */ /* 0x000e6a0008000a00 */
[----:B------:R-:W1:Y:S01]  /*5120*/  LDC.64 R64, c[0x0][0xb10] ;  /* 0x0002c400ff407b82 */ /* 0x000e620000000a00 */
[----:B------:R-:W-:Y:S01]  /*5130*/  UMOV UR51, 0x1 ;  /* 0x0000000100337882 */ /* 0x000fe20000000000 */
[----:B------:R-:W-:Y:S01]  /*5140*/  UMOV UR56, URZ ;  /* 0x000000ff00387c82 */ /* 0x000fe20008000000 */
[----:B------:R-:W-:Y:S01]  /*5150*/  UIADD3 UR52, UPT, UPT, UR48, 0x400, URZ ;  /* 0x0000040030347890 */ /* 0x000fe2000fffe0ff */
[----:B------:R-:W-:Y:S01]  /*5160*/  UMOV UR50, URZ ;  /* 0x000000ff00327c82 */ /* 0x000fe20008000000 */
[----:B------:R-:W-:-:S03]  /*5170*/  UMOV UR49, URZ ;  /* 0x000000ff00317c82 */ /* 0x000fc60008000000 */
[----:B------:R-:W1:Y:S08]  /*5180*/  LDC.64 R24, c[0x0][0xb18] ;  /* 0x0002c600ff187b82 */ /* 0x000e700000000a00 */
[----:B------:R-:W1:Y:S08]  /*5190*/  LDC.64 R22, c[0x0][0xb28] ;  /* 0x0002ca00ff167b82 */ /* 0x000e700000000a00 */
[----:B------:R-:W1:Y:S01]  /*51a0*/  LDC.64 R62, c[0x0][0x8b0] ;  /* 0x00022c00ff3e7b82 */ /* 0x000e620000000a00 */
[----:B---3--:R-:W-:-:S07]  /*51b0*/  IMAD.IADD R32, R3, 0x1, R32 ;  /* 0x0000000103207824 */ /* 0x008fce00078e0220 */
[----:B------:R-:W3:Y:S08]  /*51c0*/  LDC.64 R60, c[0x0][0x8a8] ;  /* 0x00022a00ff3c7b82 */ /* 0x000ef00000000a00 */
[----:B--2-4-:R-:W1:Y:S02]  /*51d0*/  LDC R70, c[0x0][0x374] ;  /* 0x0000dd00ff467b82 */ /* 0x014e640000000800 */
.L_x_119:
[C---:B------:R-:W-:Y:S02]  /*51e0*/  LEA R0, R82.reuse, UR48, 0x3 ;  /* 0x0000003052007c11 */ /* 0x040fe4000f8e18ff */
[----:B------:R-:W-:Y:S02]  /*51f0*/  SHF.L.U32 R3, R75, 0x1f, RZ ;  /* 0x0000001f4b037819 */ /* 0x000fe400000006ff */
[----:B-1----:R-:W-:Y:S02]  /*5200*/  LEA R16, R82, UR48, 0x4 ;  /* 0x0000003052107c11 */ /* 0x002fe4000f8e20ff */
[----:B------:R-:W2:Y:S02]  /*5210*/  SYNCS.PHASECHK.TRANS64.TRYWAIT P0, [R0+URZ+0x100], R3 ;  /* 0x00010003000075a7 */ /* 0x000ea400080011ff */
[----:B--2---:R-:W-:Y:S05]  /*5220*/  @!P0 BRA `(.L_x_89) ;  /* 0x0000003000088947 */ /* 0x004fea0003800000 */
.L_x_177:
[----:B------:R-:W4:Y:S01]  /*5230*/  LDC.64 R12, c[0x0][0xb10] ;  /* 0x0002c400ff0c7b82 */ /* 0x000f220000000a00 */
[----:B------:R-:W3:Y:S01]  /*5240*/  LDS.128 R16, [R16+0x190] ;  /* 0x0001900010107984 */ /* 0x000ee20000000c00 */
[----:B-1----:R-:W-:Y:S01]  /*5250*/  ISETP.NE.AND P1, PT, R27, 0x1, PT ;  /* 0x000000011b00780c */ /* 0x002fe20003f25270 */
[----:B--2---:R-:W-:Y:S01]  /*5260*/  VIADD R0, R0, 0x110 ;  /* 0x0000011000007836 */ /* 0x004fe20000000000 */
[----:B------:R-:W-:Y:S04]  /*5270*/  ISETP.GE.AND P0, PT, R26, 0x1, PT ;  /* 0x000000011a00780c */ /* 0x000fe80003f06270 */
[----:B------:R-:W1:Y:S01]  /*5280*/  LDC.64 R10, c[0x0][0xb18] ;  /* 0x0002c600ff0a7b82 */ /* 0x000e620000000a00 */
[----:B------:R-:W-:Y:S01]  /*5290*/  PRMT R0, RZ, 0x654, R0 ;  /* 0x00000654ff007816 */ /* 0x000fe20000000000 */
[----:B------:R-:W-:Y:S01]  /*52a0*/  @!PT LDS RZ, [RZ] ;  /* 0x00000000fffff984 */ /* 0x000fe20000000800 */
[----:B------:R-:W-:Y:S01]  /*52b0*/  @!PT LDS RZ, [RZ] ;  /* 0x00000000fffff984 */ /* 0x000fe20000000800 */
[----:B------:R-:W-:Y:S01]  /*52c0*/  @!PT LDS RZ, [RZ] ;  /* 0x00000000fffff984 */ /* 0x000fe20000000800 */
[----:B------:R-:W-:Y:S01]  /*52d0*/  @!PT LDS RZ, [RZ] ;  /* 0x00000000fffff984 */ /* 0x000fe20000000800 */
[----:B------:R2:W-:Y:S06]  /*52e0*/  MEMBAR.ALL.CTA ;  /* 0x0000000000007992 */ /* 0x0005ec0000008000 */
[----:B--2---:R-:W2:Y:S01]  /*52f0*/  FENCE.VIEW.ASYNC.S ;  /* 0x00000000000073c6 */ /* 0x004ea20000000000 */
[----:B------:R-:W1:Y:S08]  /*5300*/  @!P1 LDC R14, c[0x0][0xb20] ;  /* 0x0002c800ff0e9b82 */ /* 0x000e700000000800 */
[----:B------:R-:W1:Y:S01]  /*5310*/  @!P1 LDC R9, c[0x0][0xb0c] ;  /* 0x0002c300ff099b82 */ /* 0x000e620000000800 */
[----:B--2---:R2:W-:Y:S01]  /*5320*/  SYNCS.ARRIVE.TRANS64.RED.A1T0 RZ, [R0+URZ], RZ ;  /* 0x000000ff00ff79a7 */ /* 0x0045e200081004ff */
[----:B---3--:R-:W-:Y:S04]  /*5330*/  LOP3.LUT P4, RZ, R18, 0x1, RZ, 0xc0, !PT ;  /* 0x0000000112ff7812 */ /* 0x008fe8000788c0ff */
[----:B------:R-:W-:Y:S09]  /*5340*/  P2R R80, PR, RZ, 0x10 ;  /* 0x00000010ff507803 */ /* 0x000ff20000000000 */
[----:B------:R-:W-:Y:S02]  /*5350*/  @P4 MOV R31, R16 ;  /* 0x00000010001f4202 */ /* 0x000fe40000000f00 */
[----:B------:R-:W-:Y:S01]  /*5360*/  @P4 LOP3.LUT R29, R17, 0xffff, RZ, 0xc0, !PT ;  /* 0x0000ffff111d4812 */ /* 0x000fe200078ec0ff */
[----:B--2-4-:R-:W-:Y:S06]  /*5370*/  @!P0 BRA `(.L_x_90) ;  /* 0x0000000000a48947 */ /* 0x014fec0003800000 */
[----:B------:R-:W-:Y:S01]  /*5380*/  IMAD.HI.U32 R36, R70, R25, RZ ;  /* 0x0000001946247227 */ /* 0x000fe200078e00ff */
[----:B------:R-:W-:Y:S02]  /*5390*/  ISETP.NE.AND P0, PT, R24, 0x1, PT ;  /* 0x000000011800780c */ /* 0x000fe40003f05270 */
[----:B------:R-:W-:Y:S01]  /*53a0*/  ISETP.NE.AND P2, PT, R26, 0x1, PT ;  /* 0x000000011a00780c */ /* 0x000fe20003f45270 */
[-C--:B------:R-:W-:Y:S01]  /*53b0*/  IMAD.HI.U32 R34, R71, R64.reuse, RZ ;  /* 0x0000004047227227 */ /* 0x080fe200078e00ff */
[----:B------:R-:W-:Y:S02]  /*53c0*/  SHF.R.U32.HI R37, RZ, R69, R36 ;  /* 0x00000045ff257219 */ /* 0x000fe40000011624 */
[----:B------:R-:W-:Y:S01]  /*53d0*/  ISETP.NE.AND P3, PT, R28, 0x1, PT ;  /* 0x000000011c00780c */ /* 0x000fe20003f65270 */
[----:B------:R-:W-:Y:S01]  /*53e0*/  IMAD.HI.U32 R40, R29, R25, RZ ;  /* 0x000000191d287227 */ /* 0x000fe200078e00ff */
[----:B------:R-:W-:Y:S02]  /*53f0*/  SHF.R.U32.HI R34, RZ, R65, R34 ;  /* 0x00000041ff227219 */ /* 0x000fe40000011622 */
[----:B------:R-:W-:Y:S01]  /*5400*/  SEL R3, R70, R37, !P0 ;  /* 0x0000002546037207 */ /* 0x000fe20004000000 */
[----:B------:R-:W-:Y:S01]  /*5410*/  IMAD.HI.U32 R38, R31, R64, RZ ;  /* 0x000000401f267227 */ /* 0x000fe200078e00ff */
[----:B------:R-:W-:Y:S03]  /*5420*/  SEL R7, R71, R34, !P3 ;  /* 0x0000002247077207 */ /* 0x000fe60005800000 */
[-C--:B------:R-:W-:Y:S01]  /*5430*/  IMAD.HI.U32 R34, R3, R22.reuse, RZ ;  /* 0x0000001603227227 */ /* 0x080fe200078e00ff */
[----:B------:R-:W-:Y:S03]  /*5440*/  SHF.R.U32.HI R38, RZ, R65, R38 ;  /* 0x00000041ff267219 */ /* 0x000fe60000011626 */
[----:B------:R-:W-:Y:S01]  /*5450*/  IMAD.HI.U32 R36, R7, R22, RZ ;  /* 0x0000001607247227 */ /* 0x000fe200078e00ff */
[----:B------:R-:W-:Y:S02]  /*5460*/  @P2 SHF.R.U32.HI R3, RZ, R23, R34 ;  /* 0x00000017ff032219 */ /* 0x000fe40000011622 */
[----:B------:R-:W-:Y:S02]  /*5470*/  SHF.R.U32.HI R34, RZ, R69, R40 ;  /* 0x00000045ff227219 */ /* 0x000fe40000011628 */
[----:B------:R-:W-:Y:S01]  /*5480*/  @P2 SHF.R.U32.HI R7, RZ, R23, R36 ;  /* 0x00000017ff072219 */ /* 0x000fe20000011624 */
[C---:B------:R-:W-:Y:S01]  /*5490*/  IMAD R2, R26.reuse, R3, RZ ;  /* 0x000000031a027224 */ /* 0x040fe200078e02ff */
[----:B------:R-:W-:Y:S02]  /*54a0*/  SEL R5, R29, R34, !P0 ;  /* 0x000000221d057207 */ /* 0x000fe40004000000 */
[----:B------:R-:W-:Y:S01]  /*54b0*/  SEL R3, R31, R38, !P3 ;  /* 0x000000261f037207 */ /* 0x000fe20005800000 */
[----:B------:R-:W-:Y:S01]  /*54c0*/  IMAD R4, R26, R7, RZ ;  /* 0x000000071a047224 */ /* 0x000fe200078e02ff */
[C---:B------:R-:W-:Y:S01]  /*54d0*/  ISETP.GE.AND P0, PT, R5.reuse, R2, PT ;  /* 0x000000020500720c */ /* 0x040fe20003f06270 */
[----:B------:R-:W-:Y:S03]  /*54e0*/  IMAD.HI.U32 R6, R5, R22, RZ ;  /* 0x0000001605067227 */ /* 0x000fe600078e00ff */
[----:B------:R-:W-:Y:S01]  /*54f0*/  ISETP.GE.OR P0, PT, R3, R4, P0 ;  /* 0x000000040300720c */ /* 0x000fe20000706670 */
[----:B------:R-:W-:Y:S01]  /*5500*/  IMAD.MOV R4, RZ, RZ, -R3 ;  /* 0x000000ffff047224 */ /* 0x000fe200078e0a03 */
[-C--:B------:R-:W-:Y:S03]  /*5510*/  SHF.R.U32.HI R6, RZ, R23.reuse, R6 ;  /* 0x00000017ff067219 */ /* 0x080fe60000011606 */
[----:B------:R-:W-:Y:S01]  /*5520*/  IMAD R31, R28, R4, R31 ;  /* 0x000000041c1f7224 */ /* 0x000fe200078e021f */
[----:B------:R-:W-:Y:S05]  /*5530*/  SEL R15, R5, R6, !P2 ;  /* 0x00000006050f7207 */ /* 0x000fea0005000000 */
[----:B------:R-:W-:Y:S02]  /*5540*/  IMAD.MOV R6, RZ, RZ, -R15 ;  /* 0x000000ffff067224 */ /* 0x000fe400078e0a0f */
[C---:B------:R-:W-:Y:S04]  /*5550*/  @!P0 IMAD.HI.U32 R2, R3.reuse, R22, RZ ;  /* 0x0000001603028227 */ /* 0x040fe800078e00ff */
[----:B------:R-:W-:Y:S01]  /*5560*/  IMAD R6, R26, R6, R5 ;  /* 0x000000061a067224 */ /* 0x000fe200078e0205 */
[----:B------:R-:W-:Y:S04]  /*5570*/  @!P0 SHF.R.U32.HI R2, RZ, R23, R2 ;  /* 0x00000017ff028219 */ /* 0x000fe80000011602 */
[----:B------:R-:W-:Y:S02]  /*5580*/  @!P0 SEL R0, R3, R2, !P2 ;  /* 0x0000000203008207 */ /* 0x000fe40005000000 */
[----:B------:R-:W-:Y:S02]  /*5590*/  IADD3 R2, PT, PT, -R5, RZ, RZ ;  /* 0x000000ff05027210 */ /* 0x000fe40007ffe1ff */
[----:B------:R-:W-:Y:S01]  /*55a0*/  @!P0 IADD3 R8, PT, PT, R15, -R0, RZ ;  /* 0x800000000f088210 */ /* 0x000fe20007ffe0ff */
[----:B------:R-:W-:Y:S02]  /*55b0*/  @!P0 IMAD R0, R7, R6, R0 ;  /* 0x0000000607008224 */ /* 0x000fe400078e0200 */
[----:B------:R-:W-:Y:S02]  /*55c0*/  IMAD R29, R24, R2, R29 ;  /* 0x00000002181d7224 */ /* 0x000fe400078e021d */
[----:B------:R-:W-:Y:S02]  /*55d0*/  @!P0 IMAD R5, R8, R26, R3 ;  /* 0x0000001a08058224 */ /* 0x000fe400078e0203 */
[----:B------:R-:W-:Y:S04]  /*55e0*/  @!P0 IMAD.MOV.U32 R3, RZ, RZ, R0 ;  /* 0x000000ffff038224 */ /* 0x000fe800078e0000 */
[----:B------:R-:W-:Y:S02]  /*55f0*/  IMAD R31, R3, R28, R31 ;  /* 0x0000001c031f7224 */ /* 0x000fe400078e021f */
[----:B------:R-:W-:Y:S07]  /*5600*/  IMAD R29, R5, R24, R29 ;  /* 0x00000018051d7224 */ /* 0x000fee00078e021d */
.L_x_90:
[----:B-1----:R-:W-:Y:S01]  /*5610*/  @!P1 ISETP.NE.AND P0, PT, R10, 0x1, PT ;  /* 0x000000010a00980c */ /* 0x002fe20003f05270 */
[----:B------:R-:W-:Y:S01]  /*5620*/  @!P1 IMAD.HI.U32 R0, R31, R12, RZ ;  /* 0x0000000c1f009227 */ /* 0x000fe200078e00ff */
[----:B------:R-:W-:Y:S01]  /*5630*/  @!P1 ISETP.NE.AND P2, PT, R9, 0x1, PT ;  /* 0x000000010900980c */ /* 0x000fe20003f45270 */
[----:B------:R-:W-:Y:S01]  /*5640*/  ULOP3.LUT UP0, URZ, UR52, 0x3f0, URZ, 0xc0, !UPT ;  /* 0x000003f034ff7892 */ /* 0x000fe2000f80c0ff */
[----:B------:R-:W-:Y:S01]  /*5650*/  R2UR UR42, R21 ;  /* 0x00000000152a72ca */ /* 0x000fe200000e0000 */
[----:B------:R-:W-:Y:S01]  /*5660*/  @!P1 IMAD.HI.U32 R3, R29, R11, RZ ;  /* 0x0000000b1d039227 */ /* 0x000fe200078e00ff */
[----:B------:R-:W-:Y:S02]  /*5670*/  @!P1 SHF.R.U32.HI R0, RZ, R13, R0 ;  /* 0x0000000dff009219 */ /* 0x000fe40000011600 */
[----:B------:R-:W-:Y:S01]  /*5680*/  R2UR UR41, R20 ;  /* 0x00000000142972ca */ /* 0x000fe200000e0000 */
[----:B------:R-:W-:Y:S01]  /*5690*/  VIADD R82, R82, 0x1 ;  /* 0x0000000152527836 */ /* 0x000fe20000000000 */
[----:B------:R-:W-:Y:S02]  /*56a0*/  @!P1 SHF.R.U32.HI R2, RZ, R14, R3 ;  /* 0x0000000eff029219 */ /* 0x000fe40000011603 */
[----:B------:R-:W-:Y:S02]  /*56b0*/  @!P1 SEL R3, R31, R0, !P2 ;  /* 0x000000001f039207 */ /* 0x000fe40005000000 */
[----:B------:R-:W-:Y:S02]  /*56c0*/  @!P1 SEL R2, R29, R2, !P0 ;  /* 0x000000021d029207 */ /* 0x000fe40004000000 */
[----:B------:R-:W-:Y:S01]  /*56d0*/  @P4 SHF.R.U32.HI R74, RZ, 0x10, R17 ;  /* 0x00000010ff4a4819 */ /* 0x000fe20000011611 */
[----:B------:R-:W-:Y:S02]  /*56e0*/  USHF.L.U32 UR42, UR42, 0x6, URZ ;  /* 0x000000062a2a7899 */ /* 0x000fe400080006ff */
[----:B------:R-:W-:Y:S02]  /*56f0*/  @!P1 IMAD.IADD R0, R2, 0x1, -R3 ;  /* 0x0000000102009824 */ /* 0x000fe400078e0a03 */
[----:B------:R-:W-:Y:S01]  /*5700*/  @!P1 IMAD.IADD R2, R3, 0x1, -R2 ;  /* 0x0000000103029824 */ /* 0x000fe200078e0a02 */
[----:B------:R-:W-:Y:S01]  /*5710*/  USHF.L.U32 UR41, UR41, 0x6, URZ ;  /* 0x0000000629297899 */ /* 0x000fe200080006ff */
[----:B------:R-:W-:Y:S02]  /*5720*/  @!P1 IMAD R31, R0, R9, R31 ;  /* 0x00000009001f9224 */ /* 0x000fe400078e021f */
[----:B------:R-:W-:Y:S01]  /*5730*/  @!P1 IMAD R29, R2, R10, R29 ;  /* 0x0000000a021d9224 */ /* 0x000fe200078e021d */
[----:B------:R-:W-:Y:S08]  /*5740*/  BRA.U !UP0, `(.L_x_91) ;  /* 0x00000001087c7547 */ /* 0x000ff0000b800000 */
[----:B------:R-:W1:Y:S01]  /*5750*/  LDCU.64 UR8, c[0x4][0x80] ;  /* 0x01001000ff0877ac */ /* 0x000e620008000a00 */
[----:B------:R-:W-:Y:S01]  /*5760*/  MOV R2, 0x0 ;  /* 0x0000000000027802 */ /* 0x000fe20000000f00 */
[----:B------:R-:W-:Y:S02]  /*5770*/  HFMA2 R12, -RZ, RZ, 0, 5.9604644775390625e-08 ;  /* 0x00000001ff0c7431 */ /* 0x000fe400000001ff */
[----:B------:R-:W-:Y:S01]  /*5780*/  IMAD.MOV.U32 R8, RZ, RZ, 0x70 ;  /* 0x00000070ff087424 */ /* 0x000fe200078e00ff */
[----:B------:R2:W3:Y:S01]  /*5790*/  LDC.64 R14, c[0x4][R2] ;  /* 0x01000000020e7b82 */ /* 0x0004e20000000a00 */
[----:B------:R-:W4:Y:S01]  /*57a0*/  LDCU.64 UR6, c[0x4][0x88] ;  /* 0x01001100ff0677ac */ /* 0x000f220008000a00 */
[----:B------:R-:W-:Y:S01]  /*57b0*/  IMAD.MOV.U32 R13, RZ, RZ, RZ ;  /* 0x000000ffff0d7224 */ /* 0x000fe200078e00ff */
[----:B------:R-:W2:Y:S01]  /*57c0*/  LDCU.64 UR4, c[0x4][0x8] ;  /* 0x01000100ff0477ac */ /* 0x000ea20008000a00 */
[----:B-1----:R-:W-:Y:S01]  /*57d0*/  MOV R5, UR9 ;  /* 0x0000000900057c02 */ /* 0x002fe20008000f00 */
[----:B------:R-:W-:Y:S01]  /*57e0*/  IMAD.U32 R4, RZ, RZ, UR8 ;  /* 0x00000008ff047e24 */ /* 0x000fe2000f8e00ff */
[----:B----4-:R-:W-:Y:S01]  /*57f0*/  MOV R7, UR7 ;  /* 0x0000000700077c02 */ /* 0x010fe20008000f00 */
[----:B------:R-:W-:Y:S01]  /*5800*/  IMAD.U32 R6, RZ, RZ, UR6 ;  /* 0x00000006ff067e24 */ /* 0x000fe2000f8e00ff */
[----:B--2---:R-:W-:Y:S01]  /*5810*/  MOV R11, UR5 ;  /* 0x00000005000b7c02 */ /* 0x004fe20008000f00 */
[----:B------:R-:W-:Y:S02]  /*5820*/  IMAD.U32 R10, RZ, RZ, UR4 ;  /* 0x00000004ff0a7e24 */ /* 0x000fe4000f8e00ff */
[----:B------:R-:W-:Y:S07]  /*5830*/  LEPC R20, `(.L_x_92) ;  /* 0x000000001014794e */ /* 0x000fee0000000000 */
[----:B---3-5:R-:W-:Y:S05]  /*5840*/  CALL.ABS.NOINC R14 ;  /* 0x000000000e007343 */ /* 0x028fea0003c00000 */
.L_x_92:
[----:B------:R-:W1:Y:S01]  /*5850*/  LDCU.64 UR8, c[0x4][0x80] ;  /* 0x01001000ff0877ac */ /* 0x000e620008000a00 */
[----:B------:R-:W2:Y:S01]  /*5860*/  LDC.64 R2, c[0x4][R2] ;  /* 0x0100000002027b82 */ /* 0x000ea20000000a00 */
[----:B------:R-:W-:Y:S02]  /*5870*/  HFMA2 R12, -RZ, RZ, 0, 5.9604644775390625e-08 ;  /* 0x00000001ff0c7431 */ /* 0x000fe400000001ff */
[----:B------:R-:W-:Y:S02]  /*5880*/  IMAD.MOV.U32 R8, RZ, RZ, 0x70 ;  /* 0x00000070ff087424 */ /* 0x000fe400078e00ff */
[----:B------:R-:W-:Y:S01]  /*5890*/  IMAD.MOV.U32 R13, RZ, RZ, RZ ;  /* 0x000000ffff0d7224 */ /* 0x000fe200078e00ff */
[----:B------:R-:W3:Y:S01]  /*58a0*/  LDCU.64 UR6, c[0x4][0x88] ;  /* 0x01001100ff0677ac */ /* 0x000ee20008000a00 */
[----:B------:R-:W4:Y:S01]  /*58b0*/  LDCU.64 UR4, c[0x4][0x8] ;  /* 0x01000100ff0477ac */ /* 0x000f220008000a00 */
[----:B-1----:R-:W-:Y:S02]  /*58c0*/  MOV R4, UR8 ;  /* 0x0000000800047c02 */ /* 0x002fe40008000f00 */
[----:B------:R-:W-:Y:S02]  /*58d0*/  MOV R5, UR9 ;  /* 0x0000000900057c02 */ /* 0x000fe40008000f00 */
[----:B---3--:R-:W-:Y:S01]  /*58e0*/  MOV R7, UR7 ;  /* 0x0000000700077c02 */ /* 0x008fe20008000f00 */
[----:B------:R-:W-:Y:S01]  /*58f0*/  IMAD.U32 R6, RZ, RZ, UR6 ;  /* 0x00000006ff067e24 */ /* 0x000fe2000f8e00ff */
[----:B----4-:R-:W-:Y:S01]  /*5900*/  MOV R11, UR5 ;  /* 0x00000005000b7c02 */ /* 0x010fe20008000f00 */
[----:B------:R-:W-:Y:S02]  /*5910*/  IMAD.U32 R10, RZ, RZ, UR4 ;  /* 0x00000004ff0a7e24 */ /* 0x000fe4000f8e00ff */
[----:B------:R-:W-:Y:S07]  /*5920*/  LEPC R20, `(.L_x_91) ;  /* 0x000000001014794e */ /* 0x000fee0000000000 */
[----:B--2---:R-:W-:Y:S05]  /*5930*/  CALL.ABS.NOINC R2 ;  /* 0x0000000002007343 */ /* 0x004fea0003c00000 */
.L_x_91:
[----:B------:R-:W-:Y:S01]  /*5940*/  ISETP.NE.U32.AND P4, PT, R62, RZ, PT ;  /* 0x000000ff3e00720c */ /* 0x000fe20003f85070 */
[----:B------:R-:W-:Y:S01]  /*5950*/  UISETP.NE.AND UP2, UPT, UR53, URZ, UPT ;  /* 0x000000ff3500728c */ /* 0x000fe2000bf45270 */
[----:B------:R-:W-:Y:S01]  /*5960*/  ISETP.NE.U32.AND P2, PT, RZ, UR38, PT ;  /* 0x00000026ff007c0c */ /* 0x000fe2000bf45070 */
[----:B------:R-:W-:Y:S01]  /*5970*/  UISETP.NE.U32.AND UP1, UPT, UR44, URZ, UPT ;  /* 0x000000ff2c00728c */ /* 0x000fe2000bf25070 */
[----:B------:R-:W-:Y:S01]  /*5980*/  ISETP.NE.AND.EX P4, PT, R63, RZ, PT, P4 ;  /* 0x000000ff3f00720c */ /* 0x000fe20003f85340 */
[----:B------:R-:W-:Y:S01]  /*5990*/  UPLOP3.LUT UP0, UPT, UPT, UPT, UPT, 0x40, 0x4 ;  /* 0x000000000004789c */ /* 0x000fe20003f0e870 */
[----:B------:R-:W-:Y:S01]  /*59a0*/  ISETP.NE.AND.EX P2, PT, RZ, UR39, PT, P2 ;  /* 0x00000027ff007c0c */ /* 0x000fe2000bf45320 */
[----:B------:R-:W-:Y:S01]  /*59b0*/  UISETP.NE.AND.EX UP1, UPT, UR45, URZ, UPT, UP1 ;  /* 0x000000ff2d00728c */ /* 0x000fe2000bf25310 */
[----:B------:R-:W-:Y:S04]  /*59c0*/  PLOP3.LUT P1, PT, PT, PT, UP2, 0x80, 0x8 ;  /* 0x000000000008781c */ /* 0x000fe80003f2f028 */
[----:B------:R-:W-:Y:S06]  /*59d0*/  @UP2 UPLOP3.LUT UP0, UPT, UPT, UPT, UP1, 0x80, 0x8 ;  /* 0x000000000008289c */ /* 0x000fec0003f0f010 */
[----:B------:R-:W-:Y:S01]  /*59e0*/  PLOP3.LUT P0, PT, PT, PT, UP0, 0x80, 0x8 ;  /* 0x000000000008781c */ /* 0x000fe20003f0f008 */
[----:B------:R-:W-:Y:S01]  /*59f0*/  @!UPT UIADD3 URZ, UPT, UPT, URZ, URZ, URZ ;  /* 0x000000fffffff290 */ /* 0x000fe2000fffe0ff */
[----:B------:R-:W-:Y:S11]  /*5a00*/  BRA.U !UP1, `(.L_x_93) ;  /* 0x0000000109387547 */ /* 0x000ff6000b800000 */
[----:B------:R-:W-:Y:S01]  /*5a10*/  UISETP.NE.U32.AND UP0, UPT, UR38, URZ, UPT ;  /* 0x000000ff2600728c */ /* 0x000fe2000bf05070 */
[----:B------:R-:W-:Y:S02]  /*5a20*/  HFMA2 R0, -RZ, RZ, 0, 5.9604644775390625e-08 ;  /* 0x00000001ff007431 */ /* 0x000fe400000001ff */
[----:B------:R-:W-:Y:S01]  /*5a30*/  IMAD.MOV.U32 R67, RZ, RZ, 0x1 ;  /* 0x00000001ff437424 */ /* 0x000fe200078e00ff */
[----:B------:R-:W-:Y:S06]  /*5a40*/  UISETP.NE.AND.EX UP0, UPT, UR39, URZ, UPT, UP0 ;  /* 0x000000ff2700728c */ /* 0x000fec000bf05300 */
[----:B------:R-:W-:Y:S05]  /*5a50*/  PLOP3.LUT P3, PT, PT, PT, UP0, 0x80, 0x8 ;  /* 0x000000000008781c */ /* 0x000fea0003f6f008 */
[----:B------:R-:W1:Y:S01]  /*5a60*/  @UP0 LDCU.64 UR6, c[0x0][0x888] ;  /* 0x00011100ff0607ac */ /* 0x000e620008000a00 */
[----:B------:R-:W-:Y:S07]  /*5a70*/  @UP0 UIMAD UR4, UR36, UR44, URZ ;  /* 0x0000002c240402a4 */ /* 0x000fee000f8e02ff */
[----:B------:R-:W-:Y:S01]  /*5a80*/  @!P3 PRMT R67, R0, 0x7610, R67 ;  /* 0x000076100043b816 */ /* 0x000fe20000000043 */
[----:B-1----:R-:W-:Y:S03]  /*5a90*/  @UP0 UIMAD.WIDE UR6, UR4, 0x4, UR6 ;  /* 0x00000004040608a5 */ /* 0x002fe6000f8e0206 */
[----:B------:R-:W1:Y:S03]  /*5aa0*/  @!UP0 LDCU UR4, c[0x0][0x880] ;  /* 0x00011000ff0487ac */ /* 0x000e660008000800 */
[----:B------:R-:W-:Y:S01]  /*5ab0*/  IMAD.U32 R2, RZ, RZ, UR6 ;  /* 0x00000006ff027e24 */ /* 0x000fe2000f8e00ff */
[----:B------:R-:W-:Y:S05]  /*5ac0*/  MOV R3, UR7 ;  /* 0x0000000700037c02 */ /* 0x000fea0008000f00 */
[----:B-----5:R2:W5:Y:S02]  /*5ad0*/  @P3 LDG.E R35, desc[UR46][R2.64] ;  /* 0x0000002e02233981 */ /* 0x020564000c1e1900 */
[----:B-12---:R-:W-:Y:S02]  /*5ae0*/  @!P3 IMAD.U32 R35, RZ, RZ, UR4 ;  /* 0x00000004ff23be24 */ /* 0x006fe4000f8e00ff */
.L_x_93:
[----:B------:R-:W-:Y:S05]  /*5af0*/  @!P4 BRA `(.L_x_94) ;  /* 0x000000000020c947 */ /* 0x000fea0003800000 */
[----:B------:R-:W-:Y:S04]  /*5b00*/  ISETP.NE.U32.AND P3, PT, R60, RZ, PT ;  /* 0x000000ff3c00720c */ /* 0x000fe80003f65070 */
[----:B------:R-:W-:Y:S11]  /*5b10*/  ISETP.NE.AND.EX P3, PT, R61, RZ, PT, P3 ;  /* 0x000000ff3d00720c */ /* 0x000ff60003f65330 */
[----:B------:R-:W-:Y:S02]  /*5b20*/  @!UPT UIADD3 URZ, UPT, UPT, URZ, URZ, URZ ;  /* 0x000000fffffff290 */ /* 0x000fe4000fffe0ff */
[----:B------:R-:W1:Y:S01]  /*5b30*/  @P3 LDC.64 R2, c[0x0][0x8a8] ;  /* 0x00022a00ff023b82 */ /* 0x000e620000000a00 */
[----:B------:R-:W-:Y:S04]  /*5b40*/  @P3 IMAD R0, R62, UR36, RZ ;  /* 0x000000243e003c24 */ /* 0x000fe8000f8e02ff */
[----:B-1----:R-:W-:Y:S05]  /*5b50*/  @P3 IMAD.WIDE R2, R0, 0x4, R2 ;  /* 0x0000000400023825 */ /* 0x002fea00078e0202 */
[----:B-----5:R1:W5:Y:S02]  /*5b60*/  @P3 LDG.E R33, desc[UR46][R2.64] ;  /* 0x0000002e02213981 */ /* 0x020364000c1e1900 */
[----:B-1----:R-:W2:Y:S02]  /*5b70*/  @!P3 LDC R33, c[0x0][0x8a0] ;  /* 0x00022800ff21bb82 */ /* 0x002ea40000000800 */
.L_x_94:
[----:B-----5:R-:W-:Y:S01]  /*5b80*/  FSETP.NEU.AND P3, PT, R35, RZ, PT ;  /* 0x000000ff2300720b */ /* 0x020fe20003f6d000 */
[----:B------:R-:W-:Y:S01]  /*5b90*/  ULOP3.LUT UR4, UR51, 0x1, URZ, 0x3c, !UPT ;  /* 0x0000000133047892 */ /* 0x000fe2000f8e3cff */
[----:B------:R-:W-:Y:S01]  /*5ba0*/  SEL R9, RZ, 0xffffffff, P2 ;  /* 0xffffffffff097807 */ /* 0x000fe20001000000 */
[----:B------:R-:W-:Y:S01]  /*5bb0*/  BSSY B1, `(.L_x_95) ;  /* 0x000004d000017945 */ /* 0x000fe20003800000 */
[----:B------:R-:W-:Y:S01]  /*5bc0*/  @P1 LOP3.LUT P2, RZ, R67, 0xff, RZ, 0xc0, !PT ;  /* 0x000000ff43ff1812 */ /* 0x000fe2000784c0ff */
[----:B------:R-:W-:Y:S01]  /*5bd0*/  IMAD.MOV.U32 R87, RZ, RZ, 0x1 ;  /* 0x00000001ff577424 */ /* 0x000fe200078e00ff */
[----:B------:R-:W-:Y:S01]  /*5be0*/  @P1 SEL R2, RZ, 0xffffffff, P3 ;  /* 0xffffffffff021807 */ /* 0x000fe20001800000 */
[----:B------:R-:W-:Y:S01]  /*5bf0*/  IMAD.U32 R42, RZ, RZ, UR4 ;  /* 0x00000004ff2a7e24 */ /* 0x000fe2000f8e00ff */
[----:B------:R-:W-:Y:S01]  /*5c00*/  LEA R84, R30, UR48, 0x3 ;  /* 0x000000301e547c11 */ /* 0x000fe2000f8e18ff */
[----:B------:R-:W-:Y:S01]  /*5c10*/  IMAD.U32 R43, RZ, RZ, UR56 ;  /* 0x00000038ff2b7e24 */ /* 0x000fe2000f8e00ff */
[----:B------:R-:W-:Y:S02]  /*5c20*/  @P0 SEL R2, R9, R2, !P2 ;  /* 0x0000000209020207 */ /* 0x000fe40005000000 */
[----:B------:R-:W-:Y:S02]  /*5c30*/  CS2R R46, SRZ ;  /* 0x00000000002e7805 */ /* 0x000fe4000001ff00 */
[----:B------:R-:W-:Y:S02]  /*5c40*/  SHF.L.U32 R7, R76, 0x1f, RZ ;  /* 0x0000001f4c077819 */ /* 0x000fe400000006ff */
[----:B------:R-:W-:Y:S02]  /*5c50*/  CS2R R44, SRZ ;  /* 0x00000000002c7805 */ /* 0x000fe4000001ff00 */
[----:B------:R-:W-:Y:S02]  /*5c60*/  @P1 LOP3.LUT R2, R2, 0x1, RZ, 0xc0, !PT ;  /* 0x0000000102021812 */ /* 0x000fe400078ec0ff */
[----:B------:R-:W-:Y:S02]  /*5c70*/  CS2R R50, SRZ ;  /* 0x0000000000327805 */ /* 0x000fe4000001ff00 */
[----:B------:R-:W-:Y:S02]  /*5c80*/  PLOP3.LUT P2, PT, PT, PT, UP1, 0x80, 0x8 ;  /* 0x000000000008781c */ /* 0x000fe40003f4f018 */
[----:B------:R-:W-:Y:S02]  /*5c90*/  CS2R R48, SRZ ;  /* 0x0000000000307805 */ /* 0x000fe4000001ff00 */
[----:B------:R-:W-:Y:S01]  /*5ca0*/  ISETP.NE.U32.OR P5, PT, R2, 0x1, !P1 ;  /* 0x000000010200780c */ /* 0x000fe20004fa5470 */
[----:B------:R-:W-:Y:S01]  /*5cb0*/  IMAD.U32 R2, RZ, RZ, UR56 ;  /* 0x00000038ff027e24 */ /* 0x000fe2000f8e00ff */
[----:B------:R-:W-:Y:S02]  /*5cc0*/  LEA.HI R5, R30, R30, RZ, 0x1 ;  /* 0x0000001e1e057211 */ /* 0x000fe400078f08ff */
[----:B------:R-:W-:Y:S02]  /*5cd0*/  CS2R R54, SRZ ;  /* 0x0000000000367805 */ /* 0x000fe4000001ff00 */
[----:B------:R-:W-:Y:S02]  /*5ce0*/  LOP3.LUT P4, R81, R67, 0xff, RZ, 0xc0, !PT ;  /* 0x000000ff43517812 */ /* 0x000fe4000788c0ff */
[----:B------:R-:W-:Y:S02]  /*5cf0*/  CS2R R52, SRZ ;  /* 0x0000000000347805 */ /* 0x000fe4000001ff00 */
[----:B------:R-:W-:Y:S01]  /*5d00*/  LEA R0, R2, UR48, 0x3 ;  /* 0x0000003002007c11 */ /* 0x000fe2000f8e18ff */
[C---:B------:R-:W-:Y:S01]  /*5d10*/  IMAD.SHL.U32 R3, R5.reuse, 0x20, RZ ;  /* 0x0000002005037824 */ /* 0x040fe200078e00ff */
[----:B------:R-:W-:Y:S02]  /*5d20*/  SEL R2, RZ, 0xffffffff, P3 ;  /* 0xffffffffff027807 */ /* 0x000fe40001800000 */
[----:B------:R-:W-:Y:S02]  /*5d30*/  CS2R R58, SRZ ;  /* 0x00000000003a7805 */ /* 0x000fe4000001ff00 */
[----:B------:R-:W-:Y:S02]  /*5d40*/  LOP3.LUT R5, R5, 0xffe, RZ, 0xc0, !PT ;  /* 0x00000ffe05057812 */ /* 0x000fe400078ec0ff */
[----:B------:R-:W-:Y:S02]  /*5d50*/  CS2R R56, SRZ ;  /* 0x0000000000387805 */ /* 0x000fe4000001ff00 */
[----:B------:R-:W-:Y:S02]  /*5d60*/  @P2 SEL R2, R9, R2, !P4 ;  /* 0x0000000209022207 */ /* 0x000fe40006000000 */
[----:B------:R-:W-:Y:S01]  /*5d70*/  @P5 SHF.L.U32 R11, R42, 0x1f, RZ ;  /* 0x0000001f2a0b5819 */ /* 0x000fe200000006ff */
[----:B------:R-:W-:Y:S01]  /*5d80*/  IMAD.IADD R34, R30, 0x1, -R5 ;  /* 0x000000011e227824 */ /* 0x000fe200078e0a05 */
[----:B------:R-:W-:Y:S02]  /*5d90*/  LOP3.LUT R3, R3, 0xffffffc0, RZ, 0xc0, !PT ;  /* 0xffffffc003037812 */ /* 0x000fe400078ec0ff */
[----:B------:R-:W1:Y:S01]  /*5da0*/  @P5 SYNCS.PHASECHK.TRANS64.TRYWAIT P1, [R0+URZ+0xc0], R11 ;  /* 0x0000c00b000055a7 */ /* 0x000e6200080211ff */
[----:B------:R-:W-:Y:S02]  /*5db0*/  LOP3.LUT R2, R2, 0x1, RZ, 0xc0, !PT ;  /* 0x0000000102027812 */ /* 0x000fe400078ec0ff */
[----:B------:R-:W-:Y:S01]  /*5dc0*/  IMAD.IADD R3, R32, 0x1, R3 ;  /* 0x0000000120037824 */ /* 0x000fe200078e0203 */
[----:B------:R-:W-:Y:S02]  /*5dd0*/  P2R R83, PR, RZ, 0x20 ;  /* 0x00000020ff537803 */ /* 0x000fe40000000000 */
[----:B------:R-:W-:Y:S01]  /*5de0*/  ISETP.NE.U32.AND P2, PT, R2, 0x1, PT ;  /* 0x000000010200780c */ /* 0x000fe20003f45070 */
[----:B------:R-:W-:Y:S03]  /*5df0*/  IMAD R34, R34, 0x100000, R3 ;  /* 0x0010000022227824 */ /* 0x000fe600078e0203 */
[----:B------:R-:W-:Y:S01]  /*5e00*/  P2R R88, PR, RZ, 0x4 ;  /* 0x00000004ff587803 */ /* 0x000fe20000000000 */
[----:B------:R3:W4:Y:S01]  /*5e10*/  SYNCS.PHASECHK.TRANS64.TRYWAIT P0, [R84+URZ+0x120], R7 ;  /* 0x00012007540075a7 */ /* 0x00072200080011ff */
[----:B-1----:R-:W-:Y:S01]  /*5e20*/  @P5 SEL R87, RZ, 0x1, !P1 ;  /* 0x00000001ff575807 */ /* 0x002fe20004800000 */
[----:B---3--:R-:W-:Y:S06]  /*5e30*/  @!P5 BRA `(.L_x_96) ;  /* 0x000000000090d947 */ /* 0x008fec0003800000 */
[----:B------:R-:W-:Y:S01]  /*5e40*/  HFMA2 R55, -RZ, RZ, 0, 0 ;  /* 0x00000000ff377431 */ /* 0x000fe200000001ff */
[----:B------:R-:W-:Y:S01]  /*5e50*/  ISETP.NE.AND P1, PT, R87, RZ, PT ;  /* 0x000000ff5700720c */ /* 0x000fe20003f25270 */
[----:B------:R-:W-:Y:S01]  /*5e60*/  IMAD.U32 R3, RZ, RZ, UR56 ;  /* 0x00000038ff037e24 */ /* 0x000fe2000f8e00ff */
[----:B------:R-:W-:Y:S11]  /*5e70*/  BSSY B0, `(.L_x_97) ;  /* 0x0000005000007945 */ /* 0x000ff60003800000 */
[----:B------:R-:W-:Y:S05]  /*5e80*/  @P1 BRA `(.L_x_98) ;  /* 0x00000000000c1947 */ /* 0x000fea0003800000 */
[----:B------:R-:W-:Y:S04]  /*5e90*/  SHF.L.U32 R5, R42, 0x1f, RZ ;  /* 0x0000001f2a057819 */ /* 0x000fe800000006ff */
[----:B------:R-:W1:Y:S02]  /*5ea0*/  SYNCS.PHASECHK.TRANS64.TRYWAIT P1, [R0+URZ+0xc0], R5 ;  /* 0x0000c005000075a7 */ /* 0x000e6400080211ff */
[----:B-1----:R-:W-:Y:S05]  /*5eb0*/  @!P1 BRA `(.L_x_99) ;  /* 0x0000002000f89947 */ /* 0x002fea0003800000 */
.L_x_98:
[----:B------:R-:W-:Y:S05]  /*5ec0*/  BSYNC B0 ;  /* 0x0000000000007941 */ /* 0x000fea0003800000 */
.L_x_97:
[----:B------:R-:W-:Y:S01]  /*5ed0*/  ISETP.NE.AND P1, PT, R88, RZ, PT ;  /* 0x000000ff5800720c */ /* 0x000fe20003f25270 */
[----:B------:R-:W-:Y:S01]  /*5ee0*/  IMAD.MOV.U32 R54, RZ, RZ, RZ ;  /* 0x000000ffff367224 */ /* 0x000fe200078e00ff */
[----:B------:R-:W-:Y:S02]  /*5ef0*/  CS2R R52, SRZ ;  /* 0x0000000000347805 */ /* 0x000fe4000001ff00 */
[----:B------:R-:W-:Y:S02]  /*5f00*/  CS2R R58, SRZ ;  /* 0x00000000003a7805 */ /* 0x000fe4000001ff00 */
[----:B------:R-:W-:Y:S02]  /*5f10*/  CS2R R56, SRZ ;  /* 0x0000000000387805 */ /* 0x000fe4000001ff00 */
[----:B------:R-:W-:Y:S02]  /*5f20*/  CS2R R50, SRZ ;  /* 0x0000000000327805 */ /* 0x000fe4000001ff00 */
[----:B------:R-:W-:Y:S02]  /*5f30*/  CS2R R48, SRZ ;  /* 0x0000000000307805 */ /* 0x000fe4000001ff00 */
[----:B------:R-:W-:Y:S02]  /*5f40*/  CS2R R46, SRZ ;  /* 0x00000000002e7805 */ /* 0x000fe4000001ff00 */
[----:B------:R-:W-:Y:S01]  /*5f50*/  CS2R R44, SRZ ;  /* 0x00000000002c7805 */ /* 0x000fe2000001ff00 */
[----:B------:R-:W-:Y:S01]  /*5f60*/  @P1 IMAD R4, R3, 0x800, R72 ;  /* 0x0000080003041824 */ /* 0x000fe200078e0248 */
[----:B------:R-:W-:Y:S05]  /*5f70*/  @P1 WARPSYNC.ALL ;  /* 0x0000000000001948 */ /* 0x000fea0003800000 */
[----:B------:R-:W-:Y:S01]  /*5f80*/  @P1 LEA R4, R4, UR48, 0x2 ;  /* 0x0000003004041c11 */ /* 0x000fe2000f8e10ff */
[----:B------:R-:W-:Y:S04]  /*5f90*/  UIADD3 UR5, UPT, UPT, UR56, 0x1, URZ ;  /* 0x0000000138057890 */ /* 0x000fe8000fffe0ff */
[----:B------:R3:W2:Y:S01]  /*5fa0*/  @P1 LDSM.16.M88.4 R56, [R4+0x400] ;  /* 0x000400000438183b */ /* 0x0006a20000000200 */
[----:B-1----:R-:W-:Y:S01]  /*5fb0*/  @P1 VIADD R0, R4, 0x400 ;  /* 0x0000040004001836 */ /* 0x002fe20000000000 */
[----:B------:R-:W-:Y:S01]  /*5fc0*/  UISETP.NE.AND UP0, UPT, UR5, 0x3, UPT ;  /* 0x000000030500788c */ /* 0x000fe2000bf05270 */
[C---:B------:R-:W-:Y:S02]  /*5fd0*/  @P1 IMAD R2, R78.reuse, 0x4, R4 ;  /* 0x000000044e021824 */ /* 0x040fe400078e0204 */
[C---:B------:R-:W-:Y:S01]  /*5fe0*/  @P1 IMAD R5, R77.reuse, 0x4, R0 ;  /* 0x000000044d051824 */ /* 0x040fe200078e0200 */
[----:B------:R-:W-:Y:S01]  /*5ff0*/  USEL UR4, URZ, 0x1, UP0 ;  /* 0x00000001ff047887 */ /* 0x000fe20008000000 */
[----:B------:R-:W-:Y:S01]  /*6000*/  @P1 IMAD R0, R77, 0x4, R4 ;  /* 0x000000044d001824 */ /* 0x000fe200078e0204 */
[----:B------:R3:W1:Y:S01]  /*6010*/  @P1 LDSM.16.M88.4 R52, [R2+0x400] ;  /* 0x000400000234183b */ /* 0x0006620000000200 */
[----:B------:R-:W-:Y:S01]  /*6020*/  @P1 IMAD R3, R78, 0x4, R5 ;  /* 0x000000044e031824 */ /* 0x000fe200078e0205 */
[----:B------:R-:W-:Y:S02]  /*6030*/  USEL UR5, UR5, URZ, UP0 ;  /* 0x000000ff05057287 */ /* 0x000fe40008000000 */
[----:B------:R3:W1:Y:S01]  /*6040*/  @P1 LDSM.16.M88.4 R48, [R0+0x400] ;  /* 0x000400000030183b */ /* 0x0006620000000200 */
[----:B------:R-:W-:Y:S03]  /*6050*/  LOP3.LUT R42, R42, UR4, RZ, 0x3c, !PT ;  /* 0x000000042a2a7c12 */ /* 0x000fe6000f8e3cff */
[----:B------:R3:W1:Y:S01]  /*6060*/  @P1 LDSM.16.M88.4 R44, [R3] ;  /* 0x00000000032c183b */ /* 0x0006620000000200 */
[----:B------:R-:W-:Y:S03]  /*6070*/  IMAD.U32 R43, RZ, RZ, UR5 ;  /* 0x00000005ff2b7e24 */ /* 0x000fe6000f8e00ff */
.L_x_96:
[----:B------:R-:W-:Y:S05]  /*6080*/  BSYNC B1 ;  /* 0x0000000000017941 */ /* 0x000fea0003800000 */
.L_x_95:
[----:B---3--:R-:W-:Y:S04]  /*6090*/  SHF.R.U32.HI R0, RZ, 0x15, R34 ;  /* 0x00000015ff007819 */ /* 0x008fe80000011622 */
[----:B------:R-:W-:Y:S01]  /*60a0*/  LOP3.LUT P1, RZ, R0, 0x3, R73, 0x48, !PT ;  /* 0x0000000300ff7812 */ /* 0x000fe20007824849 */
[----:B------:R-:W-:Y:S01]  /*60b0*/  @!UPT UIADD3 URZ, UPT, UPT, URZ, URZ, URZ ;  /* 0x000000fffffff290 */ /* 0x000fe2000fffe0ff */
[----:B----4-:R-:W-:Y:S11]  /*60c0*/  @P0 BRA `(.L_x_100) ;  /* 0x0000000000080947 */ /* 0x010ff60003800000 */
[----:B------:R-:W3:Y:S02]  /*60d0*/  SYNCS.PHASECHK.TRANS64.TRYWAIT P0, [R84+URZ+0x120], R7 ;  /* 0x00012007540075a7 */ /* 0x000ee400080011ff */
[----:B---3--:R-:W-:Y:S05]  /*60e0*/  @!P0 BRA `(.L_x_101) ;  /* 0x0000002000808947 */ /* 0x008fea0003800000 */
.L_x_100:
[----:B------:R-:W-:Y:S05]  /*60f0*/  @!P1 BRA `(.L_x_102) ;  /* 0x0000000000409947 */ /* 0x000fea0003800000 */
[----:B------:R-:W4:Y:S01]  /*6100*/  LDCU.64 UR8, c[0x4][0x70] ;  /* 0x01000e00ff0877ac */ /* 0x000f220008000a00 */
[----:B------:R-:W-:Y:S01]  /*6110*/  MOV R3, 0x0 ;  /* 0x0000000000037802 */ /* 0x000fe20000000f00 */
[----:B------:R-:W-:Y:S02]  /*6120*/  HFMA2 R12, -RZ, RZ, 0, 5.9604644775390625e-08 ;  /* 0x00000001ff0c7431 */ /* 0x000fe400000001ff */
[----:B------:R-:W-:Y:S02]  /*6130*/  IMAD.MOV.U32 R8, RZ, RZ, 0x192 ;  /* 0x00000192ff087424 */ /* 0x000fe400078e00ff */
[----:B------:R-:W-:Y:S01]  /*6140*/  IMAD.MOV.U32 R13, RZ, RZ, RZ ;  /* 0x000000ffff0d7224 */ /* 0x000fe200078e00ff */
[----:B------:R-:W3:Y:S01]  /*6150*/  LDCU.64 UR6, c[0x4][0x78] ;  /* 0x01000f00ff0677ac */ /* 0x000ee20008000a00 */
[----:B------:R-:W1:Y:S01]  /*6160*/  LDC.64 R2, c[0x4][R3] ;  /* 0x0100000003027b82 */ /* 0x000e620000000a00 */
[----:B------:R-:W5:Y:S01]  /*6170*/  LDCU.64 UR4, c[0x4][0x10] ;  /* 0x01000200ff0477ac */ /* 0x000f620008000a00 */
[----:B----4-:R-:W-:Y:S01]  /*6180*/  MOV R5, UR9 ;  /* 0x0000000900057c02 */ /* 0x010fe20008000f00 */
[----:B------:R-:W-:Y:S01]  /*6190*/  IMAD.U32 R4, RZ, RZ, UR8 ;  /* 0x00000008ff047e24 */ /* 0x000fe2000f8e00ff */
[----:B---3--:R-:W-:Y:S01]  /*61a0*/  MOV R7, UR7 ;  /* 0x0000000700077c02 */ /* 0x008fe20008000f00 */
[----:B------:R-:W-:Y:S01]  /*61b0*/  IMAD.U32 R6, RZ, RZ, UR6 ;  /* 0x00000006ff067e24 */ /* 0x000fe2000f8e00ff */
[----:B-----5:R-:W-:Y:S01]  /*61c0*/  MOV R11, UR5 ;  /* 0x00000005000b7c02 */ /* 0x020fe20008000f00 */
[----:B------:R-:W-:Y:S02]  /*61d0*/  IMAD.U32 R10, RZ, RZ, UR4 ;  /* 0x00000004ff0a7e24 */ /* 0x000fe4000f8e00ff */
[----:B------:R-:W-:Y:S07]  /*61e0*/  LEPC R20, `(.L_x_102) ;  /* 0x000000001014794e */ /* 0x000fee0000000000 */
[----:B-12---:R-:W-:Y:S05]  /*61f0*/  CALL.ABS.NOINC R2 ;  /* 0x0000000002007343 */ /* 0x006fea0003c00000 */
.L_x_102:
[----:B--2---:R-:W-:Y:S01]  /*6200*/  LOP3.LUT R20, R56, 0xffffe000, RZ, 0xc0, !PT ;  /* 0xffffe00038147812 */ /* 0x004fe200078ec0ff */
[----:B------:R-:W-:Y:S05]  /*6210*/  WARPSYNC.ALL ;  /* 0x0000000000007948 */ /* 0x000fea0003800000 */
[----:B------:R-:W-:Y:S01]  /*6220*/  R2UR UR4, R34 ;  /* 0x00000000220472ca */ /* 0x000fe200000e0000 */
[----:B------:R-:W-:Y:S01]  /*6230*/  IMAD.SHL.U32 R86, R78, 0x4, RZ ;  /* 0x000000044e567824 */ /* 0x000fe200078e00ff */
[----:B------:R-:W-:Y:S01]  /*6240*/  LOP3.LUT R21, R57, 0xffffe000, RZ, 0xc0, !PT ;  /* 0xffffe00039157812 */ /* 0x000fe200078ec0ff */
[----:B------:R-:W-:Y:S01]  /*6250*/  IMAD.U32 R85, RZ, RZ, UR56 ;  /* 0x00000038ff557e24 */ /* 0x000fe2000f8e00ff */
[----:B------:R-:W-:Y:S01]  /*6260*/  LOP3.LUT R40, R58, 0xffffe000, RZ, 0xc0, !PT ;  /* 0xffffe0003a287812 */ /* 0x000fe200078ec0ff */
[----:B------:R-:W-:Y:S01]  /*6270*/  BSSY.RECONVERGENT B0, `(.L_x_103) ;  /* 0x0000059000007945 */ /* 0x000fe20003800200 */
[----:B-1----:R-:W-:Y:S01]  /*6280*/  LOP3.LUT R41, R54, 0xffffe000, RZ, 0xc0, !PT ;  /* 0xffffe00036297812 */ /* 0x002fe200078ec0ff */
[----:B------:R-:W-:Y:S01]  /*6290*/  IMAD R89, R85, 0x800, R72 ;  /* 0x0000080055597824 */ /* 0x000fe200078e0248 */
[----:B------:R-:W-:Y:S01]  /*62a0*/  ISETP.NE.AND P0, PT, R79, RZ, PT ;  /* 0x000000ff4f00720c */ /* 0x000fe20003f05270 */
[----:B------:R-:W-:Y:S03]  /*62b0*/  IMAD.SHL.U32 R85, R77, 0x4, RZ ;  /* 0x000000044d557824 */ /* 0x000fe600078e00ff */
[----:B------:R-:W-:Y:S01]  /*62c0*/  LEA R89, R89, UR48, 0x2 ;  /* 0x0000003059597c11 */ /* 0x000fe2000f8e10ff */
[----:B---3--:R-:W1:Y:S03]  /*62d0*/  LDTM.16dp128bit.x8 R4, tmem[UR4] ;  /* 0x00000004000479ee */ /* 0x008e660008180000 */
[C-C-:B------:R-:W-:Y:S02]  /*62e0*/  IADD3 R92, PT, PT, R86.reuse, 0x400, R89.reuse ;  /* 0x00000400565c7810 */ /* 0x140fe40007ffe059 */
[----:B------:R-:W-:Y:S05]  /*62f0*/  IADD3 R91, PT, PT, R85, 0x400, R89 ;  /* 0x00000400555b7810 */ /* 0x000fea0007ffe059 */
[----:B------:R-:W-:Y:S02]  /*6300*/  IMAD.IADD R90, R86, 0x1, R91 ;  /* 0x00000001565a7824 */ /* 0x000fe400078e025b */
[C---:B-1----:R-:W-:Y:S01]  /*6310*/  FMUL R0, R33.reuse, R4 ;  /* 0x0000000421007220 */ /* 0x042fe20000400000 */
[C---:B------:R-:W-:Y:S01]  /*6320*/  FMUL R2, R33.reuse, R5 ;  /* 0x0000000521027220 */ /* 0x040fe20000400000 */
[C---:B------:R-:W-:Y:S01]  /*6330*/  FMUL R3, R33.reuse, R6 ;  /* 0x0000000621037220 */ /* 0x040fe20000400000 */
[----:B------:R-:W-:Y:S01]  /*6340*/  FMUL R7, R33, R7 ;  /* 0x0000000721077220 */ /* 0x000fe20000400000 */
[----:B------:R-:W-:Y:S01]  /*6350*/  FFMA R36, R35, R20, R0 ;  /* 0x0000001423247223 */ /* 0x000fe20000000000 */
[----:B------:R-:W-:Y:S01]  /*6360*/  LOP3.LUT R20, R59, 0xffffe000, RZ, 0xc0, !PT ;  /* 0xffffe0003b147812 */ /* 0x000fe200078ec0ff */
[C---:B------:R-:W-:Y:S01]  /*6370*/  FFMA R37, R35.reuse, R21, R2 ;  /* 0x0000001523257223 */ /* 0x040fe20000000002 */
[----:B------:R-:W-:Y:S01]  /*6380*/  LOP3.LUT R21, R52, 0xffffe000, RZ, 0xc0, !PT ;  /* 0xffffe00034157812 */ /* 0x000fe200078ec0ff */
[----:B------:R-:W-:Y:S01]  /*6390*/  FFMA R38, R35, R40, R3 ;  /* 0x0000002823267223 */ /* 0x000fe20000000003 */
[----:B------:R-:W-:Y:S01]  /*63a0*/  LOP3.LUT R40, R53, 0xffffe000, RZ, 0xc0, !PT ;  /* 0xffffe00035287812 */ /* 0x000fe200078ec0ff */
[----:B------:R-:W-:Y:S01]  /*63b0*/  FMUL R4, R33, R8 ;  /* 0x0000000821047220 */ /* 0x000fe20000400000 */
[----:B------:R-:W-:Y:S01]  /*63c0*/  F2FP.TF32.F32.PACK_B R36, R36 ;  /* 0x00000024ff24723e */ /* 0x000fe200024050ff */
[----:B------:R-:W-:Y:S01]  /*63d0*/  FFMA R39, R35, R20, R7 ;  /* 0x0000001423277223 */ /* 0x000fe20000000007 */
[----:B------:R-:W-:Y:S01]  /*63e0*/  LOP3.LUT R20, R55, 0xffffe000, RZ, 0xc0, !PT ;  /* 0xffffe00037147812 */ /* 0x000fe200078ec0ff */
[C---:B------:R-:W-:Y:S01]  /*63f0*/  FMUL R5, R33.reuse, R9 ;  /* 0x0000000921057220 */ /* 0x040fe20000400000 */
[----:B------:R-:W-:Y:S01]  /*6400*/  F2FP.TF32.F32.PACK_B R37, R37 ;  /* 0x00000025ff25723e */ /* 0x000fe200024050ff */
[C---:B------:R-:W-:Y:S01]  /*6410*/  FMUL R6, R33.reuse, R10 ;  /* 0x0000000a21067220 */ /* 0x040fe20000400000 */
[----:B------:R-:W-:Y:S01]  /*6420*/  F2FP.TF32.F32.PACK_B R38, R38 ;  /* 0x00000026ff26723e */ /* 0x000fe200024050ff */
[----:B------:R-:W-:Y:S01]  /*6430*/  FMUL R11, R33, R11 ;  /* 0x0000000b210b7220 */ /* 0x000fe20000400000 */
[----:B------:R-:W-:Y:S01]  /*6440*/  F2FP.TF32.F32.PACK_B R39, R39 ;  /* 0x00000027ff27723e */ /* 0x000fe200024050ff */
[C---:B------:R-:W-:Y:S01]  /*6450*/  FFMA R4, R35.reuse, R21, R4 ;  /* 0x0000001523047223 */ /* 0x040fe20000000004 */
[----:B------:R-:W-:Y:S01]  /*6460*/  LOP3.LUT R21, R48, 0xffffe000, RZ, 0xc0, !PT ;  /* 0xffffe00030157812 */ /* 0x000fe200078ec0ff */
[----:B------:R-:W-:Y:S01]  /*6470*/  FFMA R5, R35, R40, R5 ;  /* 0x0000002823057223 */ /* 0x000fe20000000005 */
[----:B------:R-:W-:Y:S01]  /*6480*/  LOP3.LUT R40, R51, 0xffffe000, RZ, 0xc0, !PT ;  /* 0xffffe00033287812 */ /* 0x000fe200078ec0ff */
[----:B------:R-:W-:Y:S01]  /*6490*/  FFMA R6, R35, R41, R6 ;  /* 0x0000002923067223 */ /* 0x000fe20000000006 */
[----:B------:R-:W-:Y:S01]  /*64a0*/  LOP3.LUT R41, R50, 0xffffe000, RZ, 0xc0, !PT ;  /* 0xffffe00032297812 */ /* 0x000fe200078ec0ff */
[----:B------:R-:W-:Y:S01]  /*64b0*/  FMUL R8, R33, R12 ;  /* 0x0000000c21087220 */ /* 0x000fe20000400000 */
[----:B------:R-:W-:Y:S01]  /*64c0*/  F2FP.TF32.F32.PACK_B R4, R4 ;  /* 0x00000004ff04723e */ /* 0x000fe200024050ff */
[----:B------:R-:W-:Y:S01]  /*64d0*/  FFMA R7, R35, R20, R11 ;  /* 0x0000001423077223 */ /* 0x000fe2000000000b */
[----:B------:R-:W-:Y:S01]  /*64e0*/  LOP3.LUT R20, R49, 0xffffe000, RZ, 0xc0, !PT ;  /* 0xffffe00031147812 */ /* 0x000fe200078ec0ff */
[----:B------:R-:W-:Y:S01]  /*64f0*/  FMUL R9, R33, R13 ;  /* 0x0000000d21097220 */ /* 0x000fe20000400000 */
[----:B------:R-:W-:Y:S01]  /*6500*/  F2FP.TF32.F32.PACK_B R5, R5 ;  /* 0x00000005ff05723e */ /* 0x000fe200024050ff */
[----:B------:R1:W-:Y:S01]  /*6510*/  STSM.16.M88.4 [R89+0x400], R36 ;  /* 0x0004002459007844 */ /* 0x0003e20000000200 */
[----:B------:R-:W-:Y:S01]  /*6520*/  F2FP.TF32.F32.PACK_B R6, R6 ;  /* 0x00000006ff06723e */ /* 0x000fe200024050ff */
[----:B------:R-:W-:Y:S01]  /*6530*/  FFMA R8, R35, R21, R8 ;  /* 0x0000001523087223 */ /* 0x000fe20000000008 */
[----:B------:R-:W-:Y:S01]  /*6540*/  LOP3.LUT R21, R44, 0xffffe000, RZ, 0xc0, !PT ;  /* 0xffffe0002c157812 */ /* 0x000fe200078ec0ff */
[C---:B------:R-:W-:Y:S01]  /*6550*/  FMUL R10, R33.reuse, R14 ;  /* 0x0000000e210a7220 */ /* 0x040fe20000400000 */
[C---:B------:R-:W-:Y:S01]  /*6560*/  FMUL R15, R33.reuse, R15 ;  /* 0x0000000f210f7220 */ /* 0x040fe20000400000 */
[----:B------:R-:W-:Y:S01]  /*6570*/  FMUL R12, R33, R16 ;  /* 0x00000010210c7220 */ /* 0x000fe20000400000 */
[C---:B------:R-:W-:Y:S01]  /*6580*/  FFMA R9, R35.reuse, R20, R9 ;  /* 0x0000001423097223 */ /* 0x040fe20000000009 */
[C---:B------:R-:W-:Y:S01]  /*6590*/  FFMA R10, R35.reuse, R41, R10 ;  /* 0x00000029230a7223 */ /* 0x040fe2000000000a */
[C---:B------:R-:W-:Y:S01]  /*65a0*/  FFMA R11, R35.reuse, R40, R15 ;  /* 0x00000028230b7223 */ /* 0x040fe2000000000f */
[----:B------:R-:W-:Y:S01]  /*65b0*/  FFMA R12, R35, R21, R12 ;  /* 0x00000015230c7223 */ /* 0x000fe2000000000c */
[----:B------:R-:W-:Y:S01]  /*65c0*/  LOP3.LUT R20, R45, 0xffffe000, RZ, 0xc0, !PT ;  /* 0xffffe0002d147812 */ /* 0x000fe200078ec0ff */
[C---:B------:R-:W-:Y:S01]  /*65d0*/  FMUL R13, R33.reuse, R17 ;  /* 0x00000011210d7220 */ /* 0x040fe20000400000 */
[----:B------:R-:W-:Y:S01]  /*65e0*/  LOP3.LUT R21, R46, 0xffffe000, RZ, 0xc0, !PT ;  /* 0xffffe0002e157812 */ /* 0x000fe200078ec0ff */
[----:B------:R-:W-:Y:S01]  /*65f0*/  FMUL R14, R33, R18 ;  /* 0x00000012210e7220 */ /* 0x000fe20000400000 */
[----:B------:R-:W-:Y:S01]  /*6600*/  LOP3.LUT R40, R47, 0xffffe000, RZ, 0xc0, !PT ;  /* 0xffffe0002f287812 */ /* 0x000fe200078ec0ff */
[----:B------:R-:W-:Y:S01]  /*6610*/  FMUL R19, R33, R19 ;  /* 0x0000001321137220 */ /* 0x000fe20000400000 */
[----:B------:R-:W-:Y:S01]  /*6620*/  F2FP.TF32.F32.PACK_B R7, R7 ;  /* 0x00000007ff07723e */ /* 0x000fe200024050ff */
[C---:B------:R-:W-:Y:S01]  /*6630*/  FFMA R13, R35.reuse, R20, R13 ;  /* 0x00000014230d7223 */ /* 0x040fe2000000000d */
[C---:B------:R-:W-:Y:S01]  /*6640*/  FFMA R14, R35.reuse, R21, R14 ;  /* 0x00000015230e7223 */ /* 0x040fe2000000000e */
[----:B------:R-:W-:Y:S01]  /*6650*/  FFMA R15, R35, R40, R19 ;  /* 0x00000028230f7223 */ /* 0x000fe20000000013 */
[----:B------:R-:W-:Y:S01]  /*6660*/  F2FP.TF32.F32.PACK_B R8, R8 ;  /* 0x00000008ff08723e */ /* 0x000fe200024050ff */
[----:B------:R1:W-:Y:S01]  /*6670*/  STSM.16.M88.4 [R92], R4 ;  /* 0x000000045c007844 */ /* 0x0003e20000000200 */
[----:B------:R-:W-:Y:S02]  /*6680*/  F2FP.TF32.F32.PACK_B R9, R9 ;  /* 0x00000009ff09723e */ /* 0x000fe400024050ff */
[----:B------:R-:W-:Y:S02]  /*6690*/  F2FP.TF32.F32.PACK_B R10, R10 ;  /* 0x0000000aff0a723e */ /* 0x000fe400024050ff */
[----:B------:R-:W-:Y:S02]  /*66a0*/  F2FP.TF32.F32.PACK_B R11, R11 ;  /* 0x0000000bff0b723e */ /* 0x000fe400024050ff */
[----:B------:R-:W-:Y:S02]  /*66b0*/  F2FP.TF32.F32.PACK_B R12, R12 ;  /* 0x0000000cff0c723e */ /* 0x000fe400024050ff */
[----:B------:R-:W-:Y:S01]  /*66c0*/  F2FP.TF32.F32.PACK_B R13, R13 ;  /* 0x0000000dff0d723e */ /* 0x000fe200024050ff */
[----:B------:R1:W-:Y:S01]  /*66d0*/  STSM.16.M88.4 [R91], R8 ;  /* 0x000000085b007844 */ /* 0x0003e20000000200 */
[----:B------:R-:W-:Y:S02]  /*66e0*/  F2FP.TF32.F32.PACK_B R14, R14 ;  /* 0x0000000eff0e723e */ /* 0x000fe400024050ff */
[----:B------:R-:W-:Y:S05]  /*66f0*/  F2FP.TF32.F32.PACK_B R15, R15 ;  /* 0x0000000fff0f723e */ /* 0x000fea00024050ff */
[----:B------:R1:W-:Y:S01]  /*6700*/  STSM.16.M88.4 [R90], R12 ;  /* 0x0000000c5a007844 */ /* 0x0003e20000000200 */
[----:B------:R-:W-:Y:S01]  /*6710*/  @!PT LDS RZ, [RZ] ;  /* 0x00000000fffff984 */ /* 0x000fe20000000800 */
[----:B------:R-:W-:Y:S01]  /*6720*/  @!PT LDS RZ, [RZ] ;  /* 0x00000000fffff984 */ /* 0x000fe20000000800 */
[----:B------:R-:W-:Y:S01]  /*6730*/  @!PT LDS RZ, [RZ] ;  /* 0x00000000fffff984 */ /* 0x000fe20000000800 */
[----:B------:R-:W-:Y:S01]  /*6740*/  @!PT LDS RZ, [RZ] ;  /* 0x00000000fffff984 */ /* 0x000fe20000000800 */
[----:B------:R2:W-:Y:S07]  /*6750*/  MEMBAR.ALL.CTA ;  /* 0x0000000000007992 */ /* 0x0005ee0000008000 */
[----:B--2---:R-:W2:Y:S02]  /*6760*/  FENCE.VIEW.ASYNC.S ;  /* 0x00000000000073c6 */ /* 0x004ea40000000000 */
[----:B--2---:R-:W-:Y:S06]  /*6770*/  BAR.SYNC.DEFER_BLOCKING 0x1, 0x80 ;  /* 0x0042000000007b1d */ /* 0x004fec0000010000 */
[----:B------:R-:W-:Y:S05]  /*6780*/  @P0 BRA `(.L_x_104) ;  /* 0x00000000001c0947 */ /* 0x000fea0003800000 */
[----:B------:R-:W-:Y:S02]  /*6790*/  UIADD3 UR6, UP0, UPT, UR54, 0x680, URZ ;  /* 0x0000068036067890 */ /* 0x000fe4000ff1e0ff */
[----:B------:R-:W-:Y:S02]  /*67a0*/  ULEA UR4, UR56, UR48, 0xd ;  /* 0x0000003038047291 */ /* 0x000fe4000f8e68ff */
[----:B------:R-:W-:Y:S02]  /*67b0*/  UIADD3.X UR7, UPT, UPT, URZ, UR55, URZ, UP0, !UPT ;  /* 0x00000037ff077290 */ /* 0x000fe400087fe4ff */
[----:B------:R-:W-:Y:S01]  /*67c0*/  UIADD3 UR40, UPT, UPT, UR4, 0x400, URZ ;  /* 0x0000040004287890 */ /* 0x000fe2000fffe0ff */
[----:B------:R-:W-:Y:S08]  /*67d0*/  UMOV UR43, UR36 ;  /* 0x00000024002b7c82 */ /* 0x000ff00008000000 */
[----:B------:R2:W-:Y:S02]  /*67e0*/  UTMASTG.3D [UR40], [UR6] ;  /* 0x00000028060073b5 */ /* 0x0005e40008010000 */
[----:B--2---:R0:W-:Y:S02]  /*67f0*/  UTMACMDFLUSH ;  /* 0x00000000000079b7 */ /* 0x0041e40000000000 */
.L_x_104:
[----:B------:R-:W-:Y:S05]  /*6800*/  BSYNC.RECONVERGENT B0 ;  /* 0x0000000000007941 */ /* 0x000fea0003800200 */
.L_x_103:
[----:B------:R-:W-:Y:S01]  /*6810*/  UIADD3 UR40, UPT, UPT, UR56, 0x1, URZ ;  /* 0x0000000138287890 */ /* 0x000fe2000fffe0ff */
[----:B------:R-:W-:Y:S03]  /*6820*/  BSSY.RECONVERGENT B0, `(.L_x_105) ;  /* 0x0000005000007945 */ /* 0x000fe60003800200 */
[----:B------:R-:W-:Y:S04]  /*6830*/  UISETP.NE.AND UP0, UPT, UR40, 0x3, UPT ;  /* 0x000000032800788c */ /* 0x000fe8000bf05270 */
[----:B------:R-:W-:Y:S01]  /*6840*/  USEL UR43, UR40, URZ, UP0 ;  /* 0x000000ff282b7287 */ /* 0x000fe20008000000 */
[----:B------:R-:W-:Y:S11]  /*6850*/  @P0 BRA `(.L_x_106) ;  /* 0x0000000000040947 */ /* 0x000ff60003800000 */
[----:B------:R-:W-:Y:S04]  /*6860*/  DEPBAR.LE SB0, 0x1 ;  /* 0x000080400000791a */ /* 0x000fe80000000000 */
.L_x_106:
[----:B------:R-:W-:Y:S05]  /*6870*/  BSYNC.RECONVERGENT B0 ;  /* 0x0000000000007941 */ /* 0x000fea0003800200 */
.L_x_105:
[----:B------:R-:W-:Y:S01]  /*6880*/  BAR.SYNC.DEFER_BLOCKING 0x1, 0x80 ;  /* 0x0042000000007b1d */ /* 0x000fe20000010000 */
[----:B------:R-:W-:Y:S01]  /*6890*/  ISETP.NE.AND P1, PT, R83, RZ, PT ;  /* 0x000000ff5300720c */ /* 0x000fe20003f25270 */
[----:B------:R-:W-:Y:S01]  /*68a0*/  UISETP.NE.AND UP0, UPT, UR50, URZ, UPT ;  /* 0x000000ff3200728c */ /* 0x000fe2000bf05270 */
[----:B------:R-:W-:Y:S11]  /*68b0*/  LEA R2, R43, UR48, 0x3 ;  /* 0x000000302b027c11 */ /* 0x000ff6000f8e18ff */
[----:B------:R-:W-:Y:S01]  /*68c0*/  @P1 SHF.L.U32 R3, R42, 0x1f, RZ ;  /* 0x0000001f2a031819 */ /* 0x000fe200000006ff */
[----:B------:R-:W-:Y:S06]  /*68d0*/  BRA.U !UP0, `(.L_x_107) ;  /* 0x0000000108247547 */ /* 0x000fec000b800000 */
[----:B-1----:R-:W-:Y:S01]  /*68e0*/  IMAD.U32 R5, RZ, RZ, UR49 ;  /* 0x00000031ff057e24 */ /* 0x002fe2000f8e00ff */
[----:B------:R-:W-:Y:S01]  /*68f0*/  MOV R0, UR37 ;  /* 0x0000002500007c02 */ /* 0x000fe20008000f00 */
[----:B------:R-:W-:Y:S03]  /*6900*/  UIADD3 UR49, UPT, UPT, UR49, 0x1, URZ ;  /* 0x0000000131317890 */ /* 0x000fe6000fffe0ff */
[----:B------:R-:W-:Y:S01]  /*6910*/  @P1 LEA R5, R5, UR48, 0x3 ;  /* 0x0000003005051c11 */ /* 0x000fe2000f8e18ff */
[----:B------:R-:W-:Y:S04]  /*6920*/  UISETP.NE.AND UP0, UPT, UR49, 0x3, UPT ;  /* 0x000000033100788c */ /* 0x000fe8000bf05270 */
[----:B------:R-:W-:Y:S01]  /*6930*/  @P1 VIADD R5, R5, 0xd8 ;  /* 0x000000d805051836 */ /* 0x000fe20000000000 */
[----:B------:R-:W-:Y:S04]  /*6940*/  USEL UR49, UR49, URZ, UP0 ;  /* 0x000000ff31317287 */ /* 0x000fe80008000000 */
[----:B------:R-:W-:Y:S04]  /*6950*/  @P1 PRMT R0, R0, 0x654, R5 ;  /* 0x0000065400001816 */ /* 0x000fe80000000005 */
[----:B------:R2:W-:Y:S04]  /*6960*/  @P1 SYNCS.ARRIVE.TRANS64.RED.A1T0 RZ, [R0+URZ], RZ ;  /* 0x000000ff00ff19a7 */ /* 0x0005e800081004ff */
.L_x_107:
[----:B------:R-:W3:Y:S01]  /*6970*/  @P1 SYNCS.PHASECHK.TRANS64.TRYWAIT P0, [R2+URZ+0xc0], R3 ;  /* 0x0000c003020015a7 */ /* 0x000ee200080011ff */
[----:B------:R-:W-:Y:S01]  /*6980*/  BSSY B1, `(.L_x_108) ;  /* 0x0000017000017945 */ /* 0x000fe20003800000 */
[----:B---3--:R-:W-:Y:S03]  /*6990*/  @P1 SEL R87, RZ, 0x1, !P0 ;  /* 0x00000001ff571807 */ /* 0x008fe60004000000 */
[----:B------:R-:W-:Y:S05]  /*69a0*/  @!P1 BRA `(.L_x_109) ;  /* 0x0000000000509947 */ /* 0x000fea0003800000 */
[----:B------:R-:W-:Y:S01]  /*69b0*/  ISETP.NE.AND P1, PT, R88, RZ, PT ;  /* 0x000000ff5800720c */ /* 0x000fe20003f25270 */
[----:B------:R-:W-:Y:S01]  /*69c0*/  BSSY B0, `(.L_x_110) ;  /* 0x000000a000007945 */ /* 0x000fe20003800000 */
[----:B------:R-:W-:Y:S11]  /*69d0*/  ISETP.NE.AND P0, PT, R87, RZ, PT ;  /* 0x000000ff5700720c */ /* 0x000ff60003f05270 */
[----:B-1----:R-:W-:Y:S05]  /*69e0*/  @P1 IMAD R4, R43, 0x800, R72 ;  /* 0x000008002b041824 */ /* 0x002fea00078e0248 */
[----:B------:R-:W-:Y:S05]  /*69f0*/  @P1 LEA R4, R4, UR48, 0x2 ;  /* 0x0000003004041c11 */ /* 0x000fea000f8e10ff */
[--C-:B------:R-:W-:Y:S02]  /*6a00*/  @P1 IMAD.IADD R3, R85, 0x1, R4.reuse ;  /* 0x0000000155031824 */ /* 0x100fe400078e0204 */
[----:B--2---:R-:W-:Y:S01]  /*6a10*/  @P1 IMAD.IADD R0, R86, 0x1, R4 ;  /* 0x0000000156001824 */ /* 0x004fe200078e0204 */
[----:B------:R-:W-:Y:S06]  /*6a20*/  @P0 BRA `(.L_x_111) ;  /* 0x00000000000c0947 */ /* 0x000fec0003800000 */
[----:B------:R-:W-:Y:S04]  /*6a30*/  SHF.L.U32 R5, R42, 0x1f, RZ ;  /* 0x0000001f2a057819 */ /* 0x000fe800000006ff */
[----:B------:R-:W1:Y:S02]  /*6a40*/  SYNCS.PHASECHK.TRANS64.TRYWAIT P0, [R2+URZ+0xc0], R5 ;  /* 0x0000c005020075a7 */ /* 0x000e6400080011ff */
[----:B-1----:R-:W-:Y:S05]  /*6a50*/  @!P0 BRA `(.L_x_112) ;  /* 0x0000001800388947 */ /* 0x002fea0003800000 */
.L_x_111:
[----:B------:R-:W-:Y:S05]  /*6a60*/  BSYNC B0 ;  /* 0x0000000000007941 */ /* 0x000fea0003800000 */
.L_x_110:
[----:B------:R-:W-:Y:S11]  /*6a70*/  ISETP.NE.AND P0, PT, R88, RZ, PT ;  /* 0x000000ff5800720c */ /* 0x000ff60003f05270 */
[----:B------:R-:W-:Y:S02]  /*6a80*/  @!UPT UIADD3 URZ, UPT, UPT, URZ, URZ, URZ ;  /* 0x000000fffffff290 */ /* 0x000fe4000fffe0ff */
[----:B-1----:R-:W-:Y:S01]  /*6a90*/  @P0 IADD3 R2, PT, PT, R86, R3, RZ ;  /* 0x0000000356020210 */ /* 0x002fe20007ffe0ff */
[----:B------:R-:W-:Y:S05]  /*6aa0*/  @P0 WARPSYNC.ALL ;  /* 0x0000000000000948 */ /* 0x000fea0003800000 */
[----:B------:R3:W4:Y:S04]  /*6ab0*/  @P0 LDSM.16.M88.4 R56, [R4+0x400] ;  /* 0x000400000438083b */ /* 0x0007280000000200 */
[----:B------:R3:W1:Y:S04]  /*6ac0*/  @P0 LDSM.16.M88.4 R52, [R0+0x400] ;  /* 0x000400000034083b */ /* 0x0006680000000200 */
[----:B------:R3:W2:Y:S04]  /*6ad0*/  @P0 LDSM.16.M88.4 R48, [R3+0x400] ;  /* 0x000400000330083b */ /* 0x0006a80000000200 */
[----:B------:R3:W1:Y:S02]  /*6ae0*/  @P0 LDSM.16.M88.4 R44, [R2+0x400] ;  /* 0x00040000022c083b */ /* 0x0006640000000200 */
.L_x_109:
[----:B------:R-:W-:Y:S05]  /*6af0*/  BSYNC B1 ;  /* 0x0000000000017941 */ /* 0x000fea0003800000 */
.L_x_108:
[----:B--23--:R-:W-:Y:S05]  /*6b00*/  VIADD R0, R34, 0x20 ;  /* 0x0000002022007836 */ /* 0x00cfea0000000000 */
[----:B------:R-:W-:Y:S04]  /*6b10*/  SHF.R.U32.HI R0, RZ, 0x15, R0 ;  /* 0x00000015ff007819 */ /* 0x000fe80000011600 */
[----:B------:R-:W-:Y:S11]  /*6b20*/  LOP3.LUT P0, RZ, R0, 0x3, R73, 0x48, !PT ;  /* 0x0000000300ff7812 */ /* 0x000ff60007804849 */
[----:B------:R-:W-:Y:S02]  /*6b30*/  @!UPT UIADD3 URZ, UPT, UPT, URZ, URZ, URZ ;  /* 0x000000fffffff290 */ /* 0x000fe4000fffe0ff */
[----:B------:R-:W-:Y:S05]  /*6b40*/  @!P0 BRA `(.L_x_113) ;  /* 0x0000000000408947 */ /* 0x000fea0003800000 */
[----:B------:R-:W2:Y:S01]  /*6b50*/  LDCU.64 UR8, c[0x4][0x70] ;  /* 0x01000e00ff0877ac */ /* 0x000ea20008000a00 */
[----:B------:R-:W-:Y:S01]  /*6b60*/  MOV R3, 0x0 ;  /* 0x0000000000037802 */ /* 0x000fe20000000f00 */
[----:B-1----:R-:W-:Y:S02]  /*6b70*/  HFMA2 R12, -RZ, RZ, 0, 5.9604644775390625e-08 ;  /* 0x00000001ff0c7431 */ /* 0x002fe400000001ff */
[----:B------:R-:W-:Y:S02]  /*6b80*/  IMAD.MOV.U32 R8, RZ, RZ, 0x192 ;  /* 0x00000192ff087424 */ /* 0x000fe400078e00ff */
[----:B------:R-:W-:Y:S01]  /*6b90*/  IMAD.MOV.U32 R13, RZ, RZ, RZ ;  /* 0x000000ffff0d7224 */ /* 0x000fe200078e00ff */
[----:B------:R-:W1:Y:S01]  /*6ba0*/  LDCU.64 UR6, c[0x4][0x78] ;  /* 0x01000f00ff0677ac */ /* 0x000e620008000a00 */
[----:B------:R-:W3:Y:S01]  /*6bb0*/  LDC.64 R2, c[0x4][R3] ;  /* 0x0100000003027b82 */ /* 0x000ee20000000a00 */
[----:B------:R-:W5:Y:S01]  /*6bc0*/  LDCU.64 UR4, c[0x4][0x10] ;  /* 0x01000200ff0477ac */ /* 0x000f620008000a00 */
[----:B--2---:R-:W-:Y:S01]  /*6bd0*/  MOV R5, UR9 ;  /* 0x0000000900057c02 */ /* 0x004fe20008000f00 */
[----:B------:R-:W-:Y:S01]  /*6be0*/  IMAD.U32 R4, RZ, RZ, UR8 ;  /* 0x00000008ff047e24 */ /* 0x000fe2000f8e00ff */
[----:B-1----:R-:W-:Y:S01]  /*6bf0*/  MOV R7, UR7 ;  /* 0x0000000700077c02 */ /* 0x002fe20008000f00 */
[----:B------:R-:W-:Y:S01]  /*6c00*/  IMAD.U32 R6, RZ, RZ, UR6 ;  /* 0x00000006ff067e24 */ /* 0x000fe2000f8e00ff */
[----:B-----5:R-:W-:Y:S01]  /*6c10*/  MOV R11, UR5 ;  /* 0x00000005000b7c02 */ /* 0x020fe20008000f00 */
[----:B------:R-:W-:Y:S02]  /*6c20*/  IMAD.U32 R10, RZ, RZ, UR4 ;  /* 0x00000004ff0a7e24 */ /* 0x000fe4000f8e00ff */
[----:B------:R-:W-:Y:S07]  /*6c30*/  LEPC R20, `(.L_x_113) ;  /* 0x000000001014794e */ /* 0x000fee0000000000 */
[----:B---34-:R-:W-:Y:S05]  /*6c40*/  CALL.ABS.NOINC R2 ;  /* 0x0000000002007343 */ /* 0x018fea0003c00000 */
.L_x_113:
[----:B------:R-:W-:Y:S01]  /*6c50*/  ISETP.NE.AND P0, PT, R79, RZ, PT ;  /* 0x000000ff4f00720c */ /* 0x000fe20003f05270 */
[----:B------:R-:W-:Y:S05]  /*6c60*/  WARPSYNC.ALL ;  /* 0x0000000000007948 */ /* 0x000fea0003800000 */
[----:B------:R-:W-:Y:S01]  /*6c70*/  R2UR UR4, R34 ;  /* 0x00000000220472ca */ /* 0x000fe200000e0000 */
[----:B------:R-:W-:Y:S01]  /*6c80*/  IMAD.U32 R87, RZ, RZ, UR43 ;  /* 0x0000002bff577e24 */ /* 0x000fe2000f8e00ff */
[----:B------:R-:W-:Y:S01]  /*6c90*/  R2UR UR5, R84 ;  /* 0x00000000540572ca */ /* 0x000fe200000e0000 */
[----:B------:R-:W-:Y:S01]  /*6ca0*/  BSSY.RECONVERGENT B0, `(.L_x_114) ;  /* 0x0000060000007945 */ /* 0x000fe20003800200 */
[----:B----4-:R-:W-:Y:S01]  /*6cb0*/  LOP3.LUT R0, R56, 0xffffe000, RZ, 0xc0, !PT ;  /* 0xffffe00038007812 */ /* 0x010fe200078ec0ff */
[----:B------:R-:W-:Y:S01]  /*6cc0*/  IMAD R87, R87, 0x800, R72 ;  /* 0x0000080057577824 */ /* 0x000fe200078e0248 */
[----:B------:R-:W-:Y:S02]  /*6cd0*/  LOP3.LUT R2, R57, 0xffffe000, RZ, 0xc0, !PT ;  /* 0xffffe00039027812 */ /* 0x000fe400078ec0ff */
[----:B------:R-:W-:Y:S02]  /*6ce0*/  LOP3.LUT R3, R58, 0xffffe000, RZ, 0xc0, !PT ;  /* 0xffffe0003a037812 */ /* 0x000fe400078ec0ff */
[----:B------:R-:W-:Y:S02]  /*6cf0*/  LOP3.LUT R20, R59, 0xffffe000, RZ, 0xc0, !PT ;  /* 0xffffe0003b147812 */ /* 0x000fe400078ec0ff */
[----:B-1----:R-:W-:Y:S01]  /*6d00*/  LOP3.LUT R21, R52, 0xffffe000, RZ, 0xc0, !PT ;  /* 0xffffe00034157812 */ /* 0x002fe200078ec0ff */
[----:B------:R-:W1:Y:S01]  /*6d10*/  LDTM.16dp128bit.x8 R4, tmem[UR4+0x20] ;  /* 0x00002004000479ee */ /* 0x000e620008180000 */
[----:B------:R-:W-:Y:S01]  /*6d20*/  LOP3.LUT R36, R53, 0xffffe000, RZ, 0xc0, !PT ;  /* 0xffffe00035247812 */ /* 0x000fe200078ec0ff */
[----:B------:R-:W-:Y:S01]  /*6d30*/  UIADD3 UR5, UPT, UPT, UR5, 0x140, URZ ;  /* 0x0000014005057890 */ /* 0x000fe2000fffe0ff */
[----:B------:R-:W-:Y:S01]  /*6d40*/  LOP3.LUT R37, R54, 0xffffe000, RZ, 0xc0, !PT ;  /* 0xffffe00036257812 */ /* 0x000fe200078ec0ff */
[----:B------:R-:W-:Y:S01]  /*6d50*/  NOP ;  /* 0x0000000000007918 */ /* 0x000fe20000000000 */
[----:B------:R-:W-:Y:S01]  /*6d60*/  LOP3.LUT R38, R55, 0xffffe000, RZ, 0xc0, !PT ;  /* 0xffffe00037267812 */ /* 0x000fe200078ec0ff */
[----:B------:R-:W-:Y:S01]  /*6d70*/  UPRMT UR5, UR37, 0x654, UR5 ;  /* 0x0000065425057896 */ /* 0x000fe20008000005 */
[----:B------:R-:W-:Y:S02]  /*6d80*/  LOP3.LUT R39, R48, 0xffffe000, RZ, 0xc0, !PT ;  /* 0xffffe00030277812 */ /* 0x000fe400078ec0ff */
[----:B------:R-:W-:Y:S02]  /*6d90*/  LOP3.LUT R40, R49, 0xffffe000, RZ, 0xc0, !PT ;  /* 0xffffe00031287812 */ /* 0x000fe400078ec0ff */
[----:B------:R-:W-:Y:S02]  /*6da0*/  LOP3.LUT R41, R50, 0xffffe000, RZ, 0xc0, !PT ;  /* 0xffffe00032297812 */ /* 0x000fe400078ec0ff */
[----:B------:R-:W-:Y:S02]  /*6db0*/  LOP3.LUT R42, R51, 0xffffe000, RZ, 0xc0, !PT ;  /* 0xffffe000332a7812 */ /* 0x000fe400078ec0ff */
[----:B------:R-:W-:Y:S01]  /*6dc0*/  LOP3.LUT R43, R44, 0xffffe000, RZ, 0xc0, !PT ;  /* 0xffffe0002c2b7812 */ /* 0x000fe200078ec0ff */
[----:B-1----:R-:W-:Y:S01]  /*6dd0*/  SYNCS.ARRIVE.TRANS64.RED.A1T0 RZ, [UR5], RZ ;  /* 0x000000ffffff79a7 */ /* 0x002fe20008100405 */
[----:B------:R-:W-:Y:S02]  /*6de0*/  LOP3.LUT R44, R45, 0xffffe000, RZ, 0xc0, !PT ;  /* 0xffffe0002d2c7812 */ /* 0x000fe400078ec0ff */
[----:B------:R-:W-:Y:S02]  /*6df0*/  LEA R87, R87, UR48, 0x2 ;  /* 0x0000003057577c11 */ /* 0x000fe4000f8e10ff */
[----:B------:R-:W-:Y:S02]  /*6e00*/  LOP3.LUT R45, R46, 0xffffe000, RZ, 0xc0, !PT ;  /* 0xffffe0002e2d7812 */ /* 0x000fe400078ec0ff */
[----:B------:R-:W-:Y:S01]  /*6e10*/  LOP3.LUT R46, R47, 0xffffe000, RZ, 0xc0, !PT ;  /* 0xffffe0002f2e7812 */ /* 0x000fe200078ec0ff */
[C---:B------:R-:W-:Y:S01]  /*6e20*/  FMUL R4, R33.reuse, R4 ;  /* 0x0000000421047220 */ /* 0x040fe20000400000 */
[C-C-:B------:R-:W-:Y:S01]  /*6e30*/  IADD3 R84, PT, PT, R86.reuse, 0x400, R87.reuse ;  /* 0x0000040056547810 */ /* 0x140fe20007ffe057 */
[----:B------:R-:W-:Y:S01]  /*6e40*/  FMUL R5, R33, R5 ;  /* 0x0000000521057220 */ /* 0x000fe20000400000 */
[----:B------:R-:W-:Y:S01]  /*6e50*/  IADD3 R85, PT, PT, R85, 0x400, R87 ;  /* 0x0000040055557810 */ /* 0x000fe20007ffe057 */
[C---:B------:R-:W-:Y:S01]  /*6e60*/  FMUL R6, R33.reuse, R6 ;  /* 0x0000000621067220 */ /* 0x040fe20000400000 */
[----:B------:R-:W-:Y:S01]  /*6e70*/  FMUL R7, R33, R7 ;  /* 0x0000000721077220 */ /* 0x000fe20000400000 */
[----:B------:R-:W-:Y:S01]  /*6e80*/  FFMA R4, R35, R0, R4 ;  /* 0x0000000023047223 */ /* 0x000fe20000000004 */
[----:B------:R-:W-:Y:S01]  /*6e90*/  FMUL R8, R33, R8 ;  /* 0x0000000821087220 */ /* 0x000fe20000400000 */
[----:B------:R-:W-:Y:S01]  /*6ea0*/  FFMA R5, R35, R2, R5 ;  /* 0x0000000223057223 */ /* 0x000fe20000000005 */
[----:B------:R-:W-:Y:S01]  /*6eb0*/  FMUL R9, R33, R9 ;  /* 0x0000000921097220 */ /* 0x000fe20000400000 */
[----:B------:R-:W-:Y:S01]  /*6ec0*/  FFMA R6, R35, R3, R6 ;  /* 0x0000000323067223 */ /* 0x000fe20000000006 */
[----:B------:R-:W-:Y:S01]  /*6ed0*/  F2FP.TF32.F32.PACK_B R4, R4 ;  /* 0x00000004ff04723e */ /* 0x000fe200024050ff */
[----:B------:R-:W-:Y:S01]  /*6ee0*/  FMUL R10, R33, R10 ;  /* 0x0000000a210a7220 */ /* 0x000fe20000400000 */
[----:B------:R-:W-:Y:S01]  /*6ef0*/  F2FP.TF32.F32.PACK_B R5, R5 ;  /* 0x00000005ff05723e */ /* 0x000fe200024050ff */
[----:B------:R-:W-:Y:S01]  /*6f00*/  FFMA R7, R35, R20, R7 ;  /* 0x0000001423077223 */ /* 0x000fe20000000007 */
[----:B------:R-:W-:Y:S01]  /*6f10*/  FMUL R11, R33, R11 ;  /* 0x0000000b210b7220 */ /* 0x000fe20000400000 */
        /* <DEDUP_REMOVED lines=8> */
[----:B------:R-:W-:Y:S01]  /*6fa0*/  F2FP.TF32.F32.PACK_B R6, R6 ;  /* 0x00000006ff06723e */ /* 0x000fe200024050ff */
[----:B------:R-:W-:Y:S01]  /*6fb0*/  FFMA R12, R35, R39, R12 ;  /* 0x00000027230c7223 */ /* 0x000fe2000000000c */
[----:B------:R-:W-:Y:S01]  /*6fc0*/  F2FP.TF32.F32.PACK_B R7, R7 ;  /* 0x00000007ff07723e */ /* 0x000fe200024050ff */
[----:B------:R-:W-:Y:S01]  /*6fd0*/  FMUL R16, R33, R16 ;  /* 0x0000001021107220 */ /* 0x000fe20000400000 */
[----:B------:R-:W-:Y:S01]  /*6fe0*/  FFMA R13, R35, R40, R13 ;  /* 0x00000028230d7223 */ /* 0x000fe2000000000d */
[----:B------:R-:W-:Y:S01]  /*6ff0*/  FMUL R17, R33, R17 ;  /* 0x0000001121117220 */ /* 0x000fe20000400000 */
[----:B------:R-:W-:Y:S01]  /*7000*/  FFMA R14, R35, R41, R14 ;  /* 0x00000029230e7223 */ /* 0x000fe2000000000e */
[----:B------:R1:W-:Y:S01]  /*7010*/  STSM.16.M88.4 [R87+0x400], R4 ;  /* 0x0004000457007844 */ /* 0x0003e20000000200 */
[----:B------:R-:W-:Y:S01]  /*7020*/  FMUL R18, R33, R18 ;  /* 0x0000001221127220 */ /* 0x000fe20000400000 */
[----:B------:R-:W-:Y:S01]  /*7030*/  FFMA R15, R35, R42, R15 ;  /* 0x0000002a230f7223 */ /* 0x000fe2000000000f */
[----:B------:R-:W-:Y:S01]  /*7040*/  FMUL R19, R33, R19 ;  /* 0x0000001321137220 */ /* 0x000fe20000400000 */
[----:B------:R-:W-:Y:S01]  /*7050*/  F2FP.TF32.F32.PACK_B R8, R8 ;  /* 0x00000008ff08723e */ /* 0x000fe200024050ff */
[C---:B------:R-:W-:Y:S01]  /*7060*/  FFMA R16, R35.reuse, R43, R16 ;  /* 0x0000002b23107223 */ /* 0x040fe20000000010 */
[----:B------:R-:W-:Y:S01]  /*7070*/  F2FP.TF32.F32.PACK_B R9, R9 ;  /* 0x00000009ff09723e */ /* 0x000fe200024050ff */
[C---:B------:R-:W-:Y:S01]  /*7080*/  FFMA R17, R35.reuse, R44, R17 ;  /* 0x0000002c23117223 */ /* 0x040fe20000000011 */
[----:B------:R-:W-:Y:S01]  /*7090*/  F2FP.TF32.F32.PACK_B R10, R10 ;  /* 0x0000000aff0a723e */ /* 0x000fe200024050ff */
[C---:B------:R-:W-:Y:S01]  /*70a0*/  FFMA R18, R35.reuse, R45, R18 ;  /* 0x0000002d23127223 */ /* 0x040fe20000000012 */
[----:B------:R-:W-:Y:S01]  /*70b0*/  F2FP.TF32.F32.PACK_B R11, R11 ;  /* 0x0000000bff0b723e */ /* 0x000fe200024050ff */
[----:B------:R-:W-:Y:S01]  /*70c0*/  FFMA R19, R35, R46, R19 ;  /* 0x0000002e23137223 */ /* 0x000fe20000000013 */
[----:B------:R-:W-:Y:S01]  /*70d0*/  F2FP.TF32.F32.PACK_B R12, R12 ;  /* 0x0000000cff0c723e */ /* 0x000fe200024050ff */
[----:B------:R-:W-:Y:S01]  /*70e0*/  IMAD.IADD R86, R86, 0x1, R85 ;  /* 0x0000000156567824 */ /* 0x000fe200078e0255 */
[----:B------:R-:W-:Y:S01]  /*70f0*/  F2FP.TF32.F32.PACK_B R13, R13 ;  /* 0x0000000dff0d723e */ /* 0x000fe200024050ff */
[----:B------:R1:W-:Y:S01]  /*7100*/  STSM.16.M88.4 [R84], R8 ;  /* 0x0000000854007844 */ /* 0x0003e20000000200 */
        /* <DEDUP_REMOVED lines=18> */
[----:B------:R-:W-:Y:S02]  /*7230*/  UIADD3 UR5, UPT, UPT, UR41, 0x20, URZ ;  /* 0x0000002029057890 */ /* 0x000fe4000fffe0ff */
[----:B------:R-:W-:Y:S02]  /*7240*/  UIADD3 UR4, UPT, UPT, UR10, 0x400, URZ ;  /* 0x000004000a047890 */ /* 0x000fe4000fffe0ff */
[----:B------:R-:W-:Y:S01]  /*7250*/  UIADD3.X UR9, UPT, UPT, URZ, UR55, URZ, UP0, !UPT ;  /* 0x00000037ff097290 */ /* 0x000fe200087fe4ff */
[----:B------:R-:W-:Y:S01]  /*7260*/  UMOV UR6, UR42 ;  /* 0x0000002a00067c82 */ /* 0x000fe20008000000 */
[----:B------:R-:W-:Y:S07]  /*7270*/  UMOV UR7, UR36 ;  /* 0x0000002400077c82 */ /* 0x000fee0008000000 */
[----:B------:R2:W-:Y:S02]  /*7280*/  UTMASTG.3D [UR4], [UR8] ;  /* 0x00000004080073b5 */ /* 0x0005e40008010000 */
[----:B--2---:R0:W-:Y:S02]  /*7290*/  UTMACMDFLUSH ;  /* 0x00000000000079b7 */ /* 0x0041e40000000000 */
.L_x_115:
[----:B------:R-:W-:Y:S05]  /*72a0*/  BSYNC.RECONVERGENT B0 ;  /* 0x0000000000007941 */ /* 0x000fea0003800200 */
.L_x_114:
[----:B------:R-:W-:Y:S01]  /*72b0*/  UIADD3 UR43, UPT, UPT, UR43, 0x1, URZ ;  /* 0x000000012b2b7890 */ /* 0x000fe2000fffe0ff */
[----:B------:R-:W-:Y:S03]  /*72c0*/  BSSY.RECONVERGENT B0, `(.L_x_116) ;  /* 0x0000008000007945 */ /* 0x000fe60003800200 */
[----:B------:R-:W-:Y:S04]  /*72d0*/  UISETP.NE.AND UP0, UPT, UR43, 0x3, UPT ;  /* 0x000000032b00788c */ /* 0x000fe8000bf05270 */
[----:B------:R-:W-:Y:S02]  /*72e0*/  UISETP.EQ.XOR UP1, UPT, UR40, 0x3, !UP0 ;  /* 0x000000032800788c */ /* 0x000fe4000c722a70 */
[----:B------:R-:W-:Y:S02]  /*72f0*/  USEL UR56, UR43, URZ, UP0 ;  /* 0x000000ff2b387287 */ /* 0x000fe40008000000 */
[----:B------:R-:W-:Y:S04]  /*7300*/  USEL UR4, URZ, 0x1, !UP1 ;  /* 0x00000001ff047887 */ /* 0x000fe8000c800000 */
[----:B------:R-:W-:Y:S01]  /*7310*/  ULOP3.LUT UR51, UR51, UR4, URZ, 0x3c, !UPT ;  /* 0x0000000433337292 */ /* 0x000fe2000f8e3cff */
[----:B------:R-:W-:Y:S11]  /*7320*/  @P0 BRA `(.L_x_117) ;  /* 0x0000000000040947 */ /* 0x000ff60003800000 */
[----:B------:R-:W-:Y:S04]  /*7330*/  DEPBAR.LE SB0, 0x1 ;  /* 0x000080400000791a */ /* 0x000fe80000000000 */
.L_x_117:
[----:B------:R-:W-:Y:S05]  /*7340*/  BSYNC.RECONVERGENT B0 ;  /* 0x0000000000007941 */ /* 0x000fea0003800200 */
.L_x_116:
[----:B------:R-:W-:Y:S01]  /*7350*/  BAR.SYNC.DEFER_BLOCKING 0x1, 0x80 ;  /* 0x0042000000007b1d */ /* 0x000fe20000010000 */
[----:B------:R-:W-:Y:S01]  /*7360*/  UISETP.NE.AND UP0, UPT, UR50, -0x2, UPT ;  /* 0xfffffffe3200788c */ /* 0x000fe2000bf05270 */
[----:B------:R-:W-:Y:S08]  /*7370*/  IADD3 R0, PT, PT, R30, 0x1, RZ ;  /* 0x000000011e007810 */ /* 0x000ff00007ffe0ff */
[----:B------:R-:W-:Y:S05]  /*7380*/  BRA.U !UP0, `(.L_x_118) ;  /* 0x0000000108287547 */ /* 0x000fea000b800000 */
[----:B------:R-:W-:Y:S01]  /*7390*/  ISETP.NE.AND P0, PT, R83, RZ, PT ;  /* 0x000000ff5300720c */ /* 0x000fe20003f05270 */
[----:B------:R-:W-:Y:S01]  /*73a0*/  IMAD.U32 R3, RZ, RZ, UR49 ;  /* 0x00000031ff037e24 */ /* 0x000fe2000f8e00ff */
[----:B------:R-:W-:Y:S01]  /*73b0*/  UIADD3 UR49, UPT, UPT, UR49, 0x1, URZ ;  /* 0x0000000131317890 */ /* 0x000fe2000fffe0ff */
[----:B------:R-:W-:Y:S03]  /*73c0*/  IMAD.U32 R2, RZ, RZ, UR37 ;  /* 0x00000025ff027e24 */ /* 0x000fe6000f8e00ff */
[----:B------:R-:W-:Y:S04]  /*73d0*/  UISETP.NE.AND UP0, UPT, UR49, 0x3, UPT ;  /* 0x000000033100788c */ /* 0x000fe8000bf05270 */
[----:B------:R-:W-:Y:S03]  /*73e0*/  USEL UR49, UR49, URZ, UP0 ;  /* 0x000000ff31317287 */ /* 0x000fe60008000000 */
[----:B------:R-:W-:Y:S05]  /*73f0*/  @P0 LEA R3, R3, UR48, 0x3 ;  /* 0x0000003003030c11 */ /* 0x000fea000f8e18ff */
[----:B------:R-:W-:Y:S05]  /*7400*/  @P0 VIADD R3, R3, 0xd8 ;  /* 0x000000d803030836 */ /* 0x000fea0000000000 */
[----:B------:R-:W-:Y:S04]  /*7410*/  @P0 PRMT R2, R2, 0x654, R3 ;  /* 0x0000065402020816 */ /* 0x000fe80000000003 */
[----:B------:R2:W-:Y:S03]  /*7420*/  @P0 SYNCS.ARRIVE.TRANS64.RED.A1T0 RZ, [R2+URZ], RZ ;  /* 0x000000ff02ff09a7 */ /* 0x0005e600081004ff */
.L_x_118:
[----:B------:R-:W-:Y:S01]  /*7430*/  ISETP.NE.AND P2, PT, R80, RZ, PT ;  /* 0x000000ff5000720c */ /* 0x000fe20003f45270 */
[----:B------:R-:W-:Y:S01]  /*7440*/  UIADD3 UR50, UPT, UPT, UR50, 0x2, URZ ;  /* 0x0000000232327890 */ /* 0x000fe2000fffe0ff */
[----:B------:R-:W-:Y:S01]  /*7450*/  ISETP.NE.AND P0, PT, R82, 0x2, PT ;  /* 0x000000025200780c */ /* 0x000fe20003f05270 */
[----:B------:R-:W-:Y:S01]  /*7460*/  IMAD.IADD R20, R29, 0x1, R66 ;  /* 0x000000011d147824 */ /* 0x000fe200078e0242 */
[----:B------:R-:W-:Y:S01]  /*7470*/  ISETP.NE.AND P1, PT, R0, 0x4, PT ;  /* 0x000000040000780c */ /* 0x000fe20003f25270 */
[----:B------:R-:W-:Y:S01]  /*7480*/  IMAD.IADD R21, R31, 0x1, R68 ;  /* 0x000000011f157824 */ /* 0x000fe200078e0244 */
[----:B--2---:R-:W-:Y:S02]  /*7490*/  SEL R2, RZ, 0x1, P0 ;  /* 0x00000001ff027807 */ /* 0x004fe40000000000 */
[----:B------:R-:W-:Y:S02]  /*74a0*/  SEL R3, RZ, 0x1, P1 ;  /* 0x00000001ff037807 */ /* 0x000fe40000800000 */
[----:B------:R-:W-:Y:S02]  /*74b0*/  LOP3.LUT R75, R75, R2, RZ, 0x3c, !PT ;  /* 0x000000024b4b7212 */ /* 0x000fe400078e3cff */
[----:B------:R-:W-:Y:S02]  /*74c0*/  LOP3.LUT R76, R76, R3, RZ, 0x3c, !PT ;  /* 0x000000034c4c7212 */ /* 0x000fe400078e3cff */
[----:B------:R-:W-:Y:S02]  /*74d0*/  @P2 R2UR UR36, R74 ;  /* 0x000000004a2422ca */ /* 0x000fe400000e0000 */
[----:B------:R-:W-:Y:S02]  /*74e0*/  SEL R82, R82, RZ, P0 ;  /* 0x000000ff52527207 */ /* 0x000fe40000000000 */
[----:B------:R-:W-:Y:S01]  /*74f0*/  SEL R30, R0, RZ, P1 ;  /* 0x000000ff001e7207 */ /* 0x000fe20000800000 */
[----:B------:R-:W-:Y:S10]  /*7500*/  @P2 BRA `(.L_x_119) ;  /* 0xffffffdc00342947 */ /* 0x000ff4000383ffff */
[----:B------:R-:W-:-:S09]  /*7510*/  UISETP.NE.AND UP0, UPT, UR53, URZ, UPT ;  /* 0x000000ff3500728c */ /* 0x000fd2000bf05270 */
[----:B------:R-:W-:Y:S05]  /*7520*/  BRA.U !UP0, `(.L_x_120) ;  /* 0x0000000108487547 */ /* 0x000fea000b800000 */
[----:B------:R-:W2:Y:S02]  /*7530*/  LDCU.64 UR4, c[0x0][0x890] ;  /* 0x00011200ff0477ac */ /* 0x000ea40008000a00 */
[----:B--2---:R-:W-:-:S04]  /*7540*/  UISETP.NE.U32.AND UP0, UPT, UR4, URZ, UPT ;  /* 0x000000ff0400728c */ /* 0x004fc8000bf05070 */
[----:B------:R-:W-:-:S09]  /*7550*/  UISETP.NE.AND.EX UP0, UPT, UR5, URZ, UPT, UP0 ;  /* 0x000000ff0500728c */ /* 0x000fd2000bf05300 */
[----:B------:R-:W-:Y:S05]  /*7560*/  BRA.U UP0, `(.L_x_121) ;  /* 0x00000001000c7547 */ /* 0x000fea000b800000 */
[----:B------:R-:W-:-:S13]  /*7570*/  FSETP.NEU.AND P0, PT, R35, RZ, PT ;  /* 0x000000ff2300720b */ /* 0x000fda0003f0d000 */
[----:B------:R-:W-:Y:S05]  /*7580*/  @!P0 EXIT ;  /* 0x000000000000894d */ /* 0x000fea0003800000 */
[----:B------:R-:W-:Y:S05]  /*7590*/  BRA `(.L_x_120) ;  /* 0x00000000002c7947 */ /* 0x000fea0003800000 */
.L_x_121:
[----:B------:R-:W-:Y:S01]  /*75a0*/  ISETP.NE.AND P0, PT, R81, RZ, PT ;  /* 0x000000ff5100720c */ /* 0x000fe20003f05270 */
[----:B------:R-:W-:-:S12]  /*75b0*/  BSSY.RECONVERGENT B0, `(.L_x_120) ;  /* 0x0000009000007945 */ /* 0x000fd80003800200 */
[----:B------:R-:W-:Y:S05]  /*75c0*/  @P0 BRA `(.L_x_122) ;  /* 0x0000000000140947 */ /* 0x000fea0003800000 */
[----:B------:R-:W2:Y:S02]  /*75d0*/  LDCU.64 UR4, c[0x0][0x888] ;  /* 0x00011100ff0477ac */ /* 0x000ea40008000a00 */
[----:B--2---:R-:W-:-:S04]  /*75e0*/  ISETP.NE.U32.AND P0, PT, RZ, UR4, PT ;  /* 0x00000004ff007c0c */ /* 0x004fc8000bf05070 */
[----:B------:R-:W-:-:S13]  /*75f0*/  ISETP.NE.AND.EX P0, PT, RZ, UR5, PT, P0 ;  /* 0x00000005ff007c0c */ /* 0x000fda000bf05300 */
[----:B------:R-:W-:Y:S05]  /*7600*/  @!P0 EXIT ;  /* 0x000000000000894d */ /* 0x000fea0003800000 */
[----:B------:R-:W-:Y:S05]  /*7610*/  BRA `(.L_x_123) ;  /* 0x0000000000087947 */ /* 0x000fea0003800000 */
.L_x_122:
[----:B------:R-:W-:-:S13]  /*7620*/  FSETP.NEU.AND P0, PT, R35, RZ, PT ;  /* 0x000000ff2300720b */ /* 0x000fda0003f0d000 */
[----:B------:R-:W-:Y:S05]  /*7630*/  @!P0 EXIT ;  /* 0x000000000000894d */ /* 0x000fea0003800000 */
.L_x_123:
[----:B------:R-:W-:Y:S05]  /*7640*/  BSYNC.RECONVERGENT B0 ;  /* 0x0000000000007941 */ /* 0x000fea0003800200 */
.L_x_120:
[----:B------:R-:W-:Y:S01]  /*7650*/  ULEA UR4, UR49, UR48, 0x3 ;  /* 0x0000003031047291 */ /* 0x000fe2000f8e18ff */
[----:B------:R-:W-:-:S04]  /*7660*/  DEPBAR.LE SB0, 0x0 ;  /* 0x000080000000791a */ /* 0x000fc80000000000 */
[----:B------:R-:W-:-:S04]  /*7670*/  UIADD3 UR4, UPT, UPT, UR4, 0xd8, URZ ;  /* 0x000000d804047890 */ /* 0x000fc8000fffe0ff */
[----:B------:R-:W-:-:S09]  /*7680*/  UPRMT UR4, UR37, 0x654, UR4 ;  /* 0x0000065425047896 */ /* 0x000fd20008000004 */
[----:B------:R-:W-:Y:S01]  /*7690*/  SYNCS.ARRIVE.TRANS64.RED.A1T0 RZ, [UR4], RZ ;  /* 0x000000ffffff79a7 */ /* 0x000fe20008100404 */
[----:B------:R-:W-:Y:S05]  /*76a0*/  EXIT ;  /* 0x000000000000794d */ /* 0x000fea0003800000 */
.L_x_20:
[----:B--2---:R2:W1:Y:S02]  /*76b0*/  SYNCS.PHASECHK.TRANS64.TRYWAIT P0, [R3+URZ+0x170], R2 ;  /* 0x00017002030075a7 */ /* 0x00446400080011ff */
[----:B-1----:R-:W-:Y:S05]  /*76c0*/  @!P0 NANOSLEEP.SYNCS 0x989680 ;  /* 0x009896800000895d */ /* 0x002fea0003900000 */
[----:B------:R-:W1:Y:S02]  /*76d0*/  @!P0 SYNCS.PHASECHK.TRANS64 P0, [R3+URZ+0x170], R2 ;  /* 0x00017002030085a7 */ /* 0x000e6400080010ff */
[----:B-1----:R-:W-:Y:S05]  /*76e0*/  @!P0 BRA `(.L_x_20) ;  /* 0xfffffffc00f08947 */ /* 0x002fea000383ffff */
[----:B------:R-:W-:Y:S05]  /*76f0*/  BRA `(.L_x_124) ;  /* 0xffffffa000007947 */ /* 0x000fea000383ffff */
.L_x_23:
[----:B-1----:R-:W-:-:S07]  /*7700*/  MOV R2, UR33 ;  /* 0x0000002100027c02 */ /* 0x002fce0008000f00 */
.L_x_125:
[----:B-1----:R1:W2:Y:S02]  /*7710*/  SYNCS.PHASECHK.TRANS64.TRYWAIT P0, [R2+URZ+0x60], R5 ;  /* 0x00006005020075a7 */ /* 0x0022a400080011ff */
[----:B--2---:R-:W-:Y:S05]  /*7720*/  @!P0 NANOSLEEP.SYNCS 0x989680 ;  /* 0x009896800000895d */ /* 0x004fea0003900000 */
[----:B------:R-:W2:Y:S02]  /*7730*/  @!P0 SYNCS.PHASECHK.TRANS64 P0, [R2+URZ+0x60], R5 ;  /* 0x00006005020085a7 */ /* 0x000ea400080010ff */
[----:B--2---:R-:W-:Y:S05]  /*7740*/  @!P0 BRA `(.L_x_125) ;  /* 0xfffffffc00f08947 */ /* 0x004fea000383ffff */
[----:B------:R-:W-:Y:S05]  /*7750*/  BRA `(.L_x_22) ;  /* 0xffffffa000547947 */ /* 0x000fea000383ffff */
.L_x_29:
[----:B-1----:R-:W-:-:S07]  /*7760*/  MOV R2, UR25 ;  /* 0x0000001900027c02 */ /* 0x002fce0008000f00 */
.L_x_126:
[----:B-1----:R1:W2:Y:S02]  /*7770*/  SYNCS.PHASECHK.TRANS64.TRYWAIT P0, [R2+URZ+0x60], R5 ;  /* 0x00006005020075a7 */ /* 0x0022a400080011ff */
[----:B--2---:R-:W-:Y:S05]  /*7780*/  @!P0 NANOSLEEP.SYNCS 0x989680 ;  /* 0x009896800000895d */ /* 0x004fea0003900000 */
[----:B------:R-:W2:Y:S02]  /*7790*/  @!P0 SYNCS.PHASECHK.TRANS64 P0, [R2+URZ+0x60], R5 ;  /* 0x00006005020085a7 */ /* 0x000ea400080010ff */
[----:B--2---:R-:W-:Y:S05]  /*77a0*/  @!P0 BRA `(.L_x_126) ;  /* 0xfffffffc00f08947 */ /* 0x004fea000383ffff */
[----:B------:R-:W-:Y:S05]  /*77b0*/  BRA `(.L_x_28) ;  /* 0xffffffa400107947 */ /* 0x000fea000383ffff */
.L_x_33:
[----:B-1----:R1:W2:Y:S02]  /*77c0*/  SYNCS.PHASECHK.TRANS64.TRYWAIT P0, [R2+URZ+0x100], R3 ;  /* 0x00010003020075a7 */ /* 0x0022a400080011ff */
[----:B--2---:R-:W-:Y:S05]  /*77d0*/  @!P0 NANOSLEEP.SYNCS 0x989680 ;  /* 0x009896800000895d */ /* 0x004fea0003900000 */
[----:B------:R-:W2:Y:S02]  /*77e0*/  @!P0 SYNCS.PHASECHK.TRANS64 P0, [R2+URZ+0x100], R3 ;  /* 0x00010003020085a7 */ /* 0x000ea400080010ff */
[----:B--2---:R-:W-:Y:S05]  /*77f0*/  @!P0 BRA `(.L_x_33) ;  /* 0xfffffffc00f08947 */ /* 0x004fea000383ffff */
[----:B------:R-:W-:Y:S05]  /*7800*/  BRA `(.L_x_127) ;  /* 0xffffffa400b07947 */ /* 0x000fea000383ffff */
.L_x_37:
[----:B----4-:R-:W-:-:S07]  /*7810*/  MOV R0, UR5 ;  /* 0x0000000500007c02 */ /* 0x010fce0008000f00 */
.L_x_128:
[----:B-1----:R1:W2:Y:S02]  /*7820*/  SYNCS.PHASECHK.TRANS64.TRYWAIT P0, [R0+URZ], R3 ;  /* 0x00000003000075a7 */ /* 0x0022a400080011ff */
[----:B--2---:R-:W-:Y:S05]  /*7830*/  @!P0 NANOSLEEP.SYNCS 0x989680 ;  /* 0x009896800000895d */ /* 0x004fea0003900000 */
[----:B------:R-:W2:Y:S02]  /*7840*/  @!P0 SYNCS.PHASECHK.TRANS64 P0, [R0+URZ], R3 ;  /* 0x00000003000085a7 */ /* 0x000ea400080010ff */
[----:B--2---:R-:W-:Y:S05]  /*7850*/  @!P0 BRA `(.L_x_128) ;  /* 0xfffffffc00f08947 */ /* 0x004fea000383ffff */
[----:B------:R-:W-:Y:S05]  /*7860*/  BRA `(.L_x_129) ;  /* 0xffffffac00207947 */ /* 0x000fea000383ffff */
.L_x_38:
[----:B----4-:R-:W-:-:S07]  /*7870*/  MOV R0, UR5 ;  /* 0x0000000500007c02 */ /* 0x010fce0008000f00 */
.L_x_130:
[----:B-1----:R1:W2:Y:S02]  /*7880*/  SYNCS.PHASECHK.TRANS64.TRYWAIT P0, [R0+URZ], R3 ;  /* 0x00000003000075a7 */ /* 0x0022a400080011ff */
[----:B--2---:R-:W-:Y:S05]  /*7890*/  @!P0 NANOSLEEP.SYNCS 0x989680 ;  /* 0x009896800000895d */ /* 0x004fea0003900000 */
[----:B------:R-:W2:Y:S02]  /*78a0*/  @!P0 SYNCS.PHASECHK.TRANS64 P0, [R0+URZ], R3 ;  /* 0x00000003000085a7 */ /* 0x000ea400080010ff */
[----:B--2---:R-:W-:Y:S05]  /*78b0*/  @!P0 BRA `(.L_x_130) ;  /* 0xfffffffc00f08947 */ /* 0x004fea000383ffff */
[----:B------:R-:W-:Y:S05]  /*78c0*/  BRA `(.L_x_131) ;  /* 0xffffffac002c7947 */ /* 0x000fea000383ffff */
.L_x_39:
[----:B----4-:R-:W-:-:S07]  /*78d0*/  MOV R0, UR5 ;  /* 0x0000000500007c02 */ /* 0x010fce0008000f00 */
.L_x_132:
[----:B-1----:R1:W2:Y:S02]  /*78e0*/  SYNCS.PHASECHK.TRANS64.TRYWAIT P0, [R0+URZ], R3 ;  /* 0x00000003000075a7 */ /* 0x0022a400080011ff */
[----:B--2---:R-:W-:Y:S05]  /*78f0*/  @!P0 NANOSLEEP.SYNCS 0x989680 ;  /* 0x009896800000895d */ /* 0x004fea0003900000 */
[----:B------:R-:W2:Y:S02]  /*7900*/  @!P0 SYNCS.PHASECHK.TRANS64 P0, [R0+URZ], R3 ;  /* 0x00000003000085a7 */ /* 0x000ea400080010ff */
[----:B--2---:R-:W-:Y:S05]  /*7910*/  @!P0 BRA `(.L_x_132) ;  /* 0xfffffffc00f08947 */ /* 0x004fea000383ffff */
[----:B------:R-:W-:Y:S05]  /*7920*/  BRA `(.L_x_133) ;  /* 0xffffffac00387947 */ /* 0x000fea000383ffff */
.L_x_40:
[----:B----4-:R-:W-:-:S07]  /*7930*/  MOV R0, UR5 ;  /* 0x0000000500007c02 */ /* 0x010fce0008000f00 */
.L_x_134:
[----:B-1----:R1:W2:Y:S02]  /*7940*/  SYNCS.PHASECHK.TRANS64.TRYWAIT P0, [R0+URZ], R3 ;  /* 0x00000003000075a7 */ /* 0x0022a400080011ff */
[----:B--2---:R-:W-:Y:S05]  /*7950*/  @!P0 NANOSLEEP.SYNCS 0x989680 ;  /* 0x009896800000895d */ /* 0x004fea0003900000 */
[----:B------:R-:W2:Y:S02]  /*7960*/  @!P0 SYNCS.PHASECHK.TRANS64 P0, [R0+URZ], R3 ;  /* 0x00000003000085a7 */ /* 0x000ea400080010ff */
[----:B--2---:R-:W-:Y:S05]  /*7970*/  @!P0 BRA `(.L_x_134) ;  /* 0xfffffffc00f08947 */ /* 0x004fea000383ffff */
[----:B------:R-:W-:Y:S05]  /*7980*/  BRA `(.L_x_135) ;  /* 0xffffffac00447947 */ /* 0x000fea000383ffff */
.L_x_41:
[----:B----4-:R-:W-:-:S07]  /*7990*/  MOV R0, UR5 ;  /* 0x0000000500007c02 */ /* 0x010fce0008000f00 */
.L_x_136:
[----:B-1----:R1:W2:Y:S02]  /*79a0*/  SYNCS.PHASECHK.TRANS64.TRYWAIT P0, [R0+URZ], R3 ;  /* 0x00000003000075a7 */ /* 0x0022a400080011ff */
[----:B--2---:R-:W-:Y:S05]  /*79b0*/  @!P0 NANOSLEEP.SYNCS 0x989680 ;  /* 0x009896800000895d */ /* 0x004fea0003900000 */
[----:B------:R-:W2:Y:S02]  /*79c0*/  @!P0 SYNCS.PHASECHK.TRANS64 P0, [R0+URZ], R3 ;  /* 0x00000003000085a7 */ /* 0x000ea400080010ff */
[----:B--2---:R-:W-:Y:S05]  /*79d0*/  @!P0 BRA `(.L_x_136) ;  /* 0xfffffffc00f08947 */ /* 0x004fea000383ffff */
[----:B------:R-:W-:Y:S05]  /*79e0*/  BRA `(.L_x_137) ;  /* 0xffffffac00507947 */ /* 0x000fea000383ffff */
.L_x_42:
[----:B----4-:R-:W-:-:S07]  /*79f0*/  MOV R0, UR5 ;  /* 0x0000000500007c02 */ /* 0x010fce0008000f00 */
.L_x_138:
[----:B-1----:R1:W2:Y:S02]  /*7a00*/  SYNCS.PHASECHK.TRANS64.TRYWAIT P0, [R0+URZ], R3 ;  /* 0x00000003000075a7 */ /* 0x0022a400080011ff */
[----:B--2---:R-:W-:Y:S05]  /*7a10*/  @!P0 NANOSLEEP.SYNCS 0x989680 ;  /* 0x009896800000895d */ /* 0x004fea0003900000 */
[----:B------:R-:W2:Y:S02]  /*7a20*/  @!P0 SYNCS.PHASECHK.TRANS64 P0, [R0+URZ], R3 ;  /* 0x00000003000085a7 */ /* 0x000ea400080010ff */
[----:B--2---:R-:W-:Y:S05]  /*7a30*/  @!P0 BRA `(.L_x_138) ;  /* 0xfffffffc00f08947 */ /* 0x004fea000383ffff */
[----:B------:R-:W-:Y:S05]  /*7a40*/  BRA `(.L_x_139) ;  /* 0xffffffac005c7947 */ /* 0x000fea000383ffff */
.L_x_43:
[----:B----4-:R-:W-:-:S07]  /*7a50*/  MOV R0, UR5 ;  /* 0x0000000500007c02 */ /* 0x010fce0008000f00 */
.L_x_140:
[----:B-1----:R1:W2:Y:S02]  /*7a60*/  SYNCS.PHASECHK.TRANS64.TRYWAIT P0, [R0+URZ], R3 ;  /* 0x00000003000075a7 */ /* 0x0022a400080011ff */
[----:B--2---:R-:W-:Y:S05]  /*7a70*/  @!P0 NANOSLEEP.SYNCS 0x989680 ;  /* 0x009896800000895d */ /* 0x004fea0003900000 */
[----:B------:R-:W2:Y:S02]  /*7a80*/  @!P0 SYNCS.PHASECHK.TRANS64 P0, [R0+URZ], R3 ;  /* 0x00000003000085a7 */ /* 0x000ea400080010ff */
[----:B--2---:R-:W-:Y:S05]  /*7a90*/  @!P0 BRA `(.L_x_140) ;  /* 0xfffffffc00f08947 */ /* 0x004fea000383ffff */
[----:B------:R-:W-:Y:S05]  /*7aa0*/  BRA `(.L_x_141) ;  /* 0xffffffac00687947 */ /* 0x000fea000383ffff */
.L_x_44:
[----:B----4-:R-:W-:-:S07]  /*7ab0*/  MOV R0, UR5 ;  /* 0x0000000500007c02 */ /* 0x010fce0008000f00 */
.L_x_142:
[----:B-1----:R1:W2:Y:S02]  /*7ac0*/  SYNCS.PHASECHK.TRANS64.TRYWAIT P0, [R0+URZ], R3 ;  /* 0x00000003000075a7 */ /* 0x0022a400080011ff */
[----:B--2---:R-:W-:Y:S05]  /*7ad0*/  @!P0 NANOSLEEP.SYNCS 0x989680 ;  /* 0x009896800000895d */ /* 0x004fea0003900000 */
[----:B------:R-:W2:Y:S02]  /*7ae0*/  @!P0 SYNCS.PHASECHK.TRANS64 P0, [R0+URZ], R3 ;  /* 0x00000003000085a7 */ /* 0x000ea400080010ff */
[----:B--2---:R-:W-:Y:S05]  /*7af0*/  @!P0 BRA `(.L_x_142) ;  /* 0xfffffffc00f08947 */ /* 0x004fea000383ffff */
[----:B------:R-:W-:Y:S05]  /*7b00*/  BRA `(.L_x_143) ;  /* 0xffffffac00747947 */ /* 0x000fea000383ffff */
.L_x_45:
[----:B----4-:R-:W-:-:S07]  /*7b10*/  MOV R0, UR5 ;  /* 0x0000000500007c02 */ /* 0x010fce0008000f00 */
.L_x_144:
[----:B-1----:R1:W2:Y:S02]  /*7b20*/  SYNCS.PHASECHK.TRANS64.TRYWAIT P0, [R0+URZ], R3 ;  /* 0x00000003000075a7 */ /* 0x0022a400080011ff */
[----:B--2---:R-:W-:Y:S05]  /*7b30*/  @!P0 NANOSLEEP.SYNCS 0x989680 ;  /* 0x009896800000895d */ /* 0x004fea0003900000 */
[----:B------:R-:W2:Y:S02]  /*7b40*/  @!P0 SYNCS.PHASECHK.TRANS64 P0, [R0+URZ], R3 ;  /* 0x00000003000085a7 */ /* 0x000ea400080010ff */
[----:B--2---:R-:W-:Y:S05]  /*7b50*/  @!P0 BRA `(.L_x_144) ;  /* 0xfffffffc00f08947 */ /* 0x004fea000383ffff */
[----:B------:R-:W-:Y:S05]  /*7b60*/  BRA `(.L_x_145) ;  /* 0xffffffac00807947 */ /* 0x000fea000383ffff */
.L_x_46:
[----:B----4-:R-:W-:-:S07]  /*7b70*/  MOV R0, UR5 ;  /* 0x0000000500007c02 */ /* 0x010fce0008000f00 */
.L_x_146:
[----:B-1----:R1:W2:Y:S02]  /*7b80*/  SYNCS.PHASECHK.TRANS64.TRYWAIT P0, [R0+URZ], R3 ;  /* 0x00000003000075a7 */ /* 0x0022a400080011ff */
[----:B--2---:R-:W-:Y:S05]  /*7b90*/  @!P0 NANOSLEEP.SYNCS 0x989680 ;  /* 0x009896800000895d */ /* 0x004fea0003900000 */
[----:B------:R-:W2:Y:S02]  /*7ba0*/  @!P0 SYNCS.PHASECHK.TRANS64 P0, [R0+URZ], R3 ;  /* 0x00000003000085a7 */ /* 0x000ea400080010ff */
[----:B--2---:R-:W-:Y:S05]  /*7bb0*/  @!P0 BRA `(.L_x_146) ;  /* 0xfffffffc00f08947 */ /* 0x004fea000383ffff */
[----:B------:R-:W-:Y:S05]  /*7bc0*/  BRA `(.L_x_147) ;  /* 0xffffffac008c7947 */ /* 0x000fea000383ffff */
.L_x_47:
[----:B----4-:R-:W-:-:S07]  /*7bd0*/  MOV R0, UR5 ;  /* 0x0000000500007c02 */ /* 0x010fce0008000f00 */
.L_x_148:
[----:B-1----:R1:W2:Y:S02]  /*7be0*/  SYNCS.PHASECHK.TRANS64.TRYWAIT P0, [R0+URZ], R3 ;  /* 0x00000003000075a7 */ /* 0x0022a400080011ff */
[----:B--2---:R-:W-:Y:S05]  /*7bf0*/  @!P0 NANOSLEEP.SYNCS 0x989680 ;  /* 0x009896800000895d */ /* 0x004fea0003900000 */
[----:B------:R-:W2:Y:S02]  /*7c00*/  @!P0 SYNCS.PHASECHK.TRANS64 P0, [R0+URZ], R3 ;  /* 0x00000003000085a7 */ /* 0x000ea400080010ff */
[----:B--2---:R-:W-:Y:S05]  /*7c10*/  @!P0 BRA `(.L_x_148) ;  /* 0xfffffffc00f08947 */ /* 0x004fea000383ffff */
[----:B------:R-:W-:Y:S05]  /*7c20*/  BRA `(.L_x_149) ;  /* 0xffffffac00987947 */ /* 0x000fea000383ffff */
.L_x_50:
[----:B-1----:R1:W2:Y:S02]  /*7c30*/  SYNCS.PHASECHK.TRANS64.TRYWAIT P0, [R0+URZ+0x160], R5 ;  /* 0x00016005000075a7 */ /* 0x0022a400080011ff */
[----:B--2---:R-:W-:Y:S05]  /*7c40*/  @!P0 NANOSLEEP.SYNCS 0x989680 ;  /* 0x009896800000895d */ /* 0x004fea0003900000 */
[----:B------:R-:W2:Y:S02]  /*7c50*/  @!P0 SYNCS.PHASECHK.TRANS64 P0, [R0+URZ+0x160], R5 ;  /* 0x00016005000085a7 */ /* 0x000ea400080010ff */
[----:B--2---:R-:W-:Y:S05]  /*7c60*/  @!P0 BRA `(.L_x_50) ;  /* 0xfffffffc00f08947 */ /* 0x004fea000383ffff */
[----:B------:R-:W-:Y:S05]  /*7c70*/  BRA `(.L_x_150) ;  /* 0xffffffac00f47947 */ /* 0x000fea000383ffff */
.L_x_51:
[----:B------:R-:W-:-:S07]  /*7c80*/  MOV R0, UR5 ;  /* 0x0000000500007c02 */ /* 0x000fce0008000f00 */
.L_x_151:
[----:B-1----:R1:W2:Y:S02]  /*7c90*/  SYNCS.PHASECHK.TRANS64.TRYWAIT P0, [R0+URZ+0x110], R5 ;  /* 0x00011005000075a7 */ /* 0x0022a400080011ff */
[----:B--2---:R-:W-:Y:S05]  /*7ca0*/  @!P0 NANOSLEEP.SYNCS 0x989680 ;  /* 0x009896800000895d */ /* 0x004fea0003900000 */
[----:B------:R-:W2:Y:S02]  /*7cb0*/  @!P0 SYNCS.PHASECHK.TRANS64 P0, [R0+URZ+0x110], R5 ;  /* 0x00011005000085a7 */ /* 0x000ea400080010ff */
[----:B--2---:R-:W-:Y:S05]  /*7cc0*/  @!P0 BRA `(.L_x_151) ;  /* 0xfffffffc00f08947 */ /* 0x004fea000383ffff */
[----:B------:R-:W-:Y:S05]  /*7cd0*/  BRA `(.L_x_152) ;  /* 0xffffffb000047947 */ /* 0x000fea000383ffff */
.L_x_52:
[----:B-1----:R1:W2:Y:S02]  /*7ce0*/  SYNCS.PHASECHK.TRANS64.TRYWAIT P1, [R0+URZ+0x100], R5 ;  /* 0x00010005000075a7 */ /* 0x0022a400080211ff */
[----:B--2---:R-:W-:Y:S05]  /*7cf0*/  @!P1 NANOSLEEP.SYNCS 0x989680 ;  /* 0x009896800000995d */ /* 0x004fea0003900000 */
[----:B------:R-:W2:Y:S02]  /*7d00*/  @!P1 SYNCS.PHASECHK.TRANS64 P1, [R0+URZ+0x100], R5 ;  /* 0x00010005000095a7 */ /* 0x000ea400080210ff */
[----:B--2---:R-:W-:Y:S05]  /*7d10*/  @!P1 BRA `(.L_x_52) ;  /* 0xfffffffc00f09947 */ /* 0x004fea000383ffff */
[----:B------:R-:W-:Y:S05]  /*7d20*/  BRA `(.L_x_153) ;  /* 0xffffffb000347947 */ /* 0x000fea000383ffff */
.L_x_55:
[----:B------:R-:W-:-:S07]  /*7d30*/  MOV R0, UR5 ;  /* 0x0000000500007c02 */ /* 0x000fce0008000f00 */
.L_x_154:
[----:B-1----:R1:W2:Y:S02]  /*7d40*/  SYNCS.PHASECHK.TRANS64.TRYWAIT P0, [R0+URZ+0x110], R3 ;  /* 0x00011003000075a7 */ /* 0x0022a400080011ff */
[----:B--2---:R-:W-:Y:S05]  /*7d50*/  @!P0 NANOSLEEP.SYNCS 0x989680 ;  /* 0x009896800000895d */ /* 0x004fea0003900000 */
[----:B------:R-:W2:Y:S02]  /*7d60*/  @!P0 SYNCS.PHASECHK.TRANS64 P0, [R0+URZ+0x110], R3 ;  /* 0x00011003000085a7 */ /* 0x000ea400080010ff */
[----:B--2---:R-:W-:Y:S05]  /*7d70*/  @!P0 BRA `(.L_x_154) ;  /* 0xfffffffc00f08947 */ /* 0x004fea000383ffff */
[----:B------:R-:W-:Y:S05]  /*7d80*/  BRA `(.L_x_54) ;  /* 0xffffffb000887947 */ /* 0x000fea000383ffff */
.L_x_62:
[----:B-1----:R1:W2:Y:S02]  /*7d90*/  SYNCS.PHASECHK.TRANS64.TRYWAIT P1, [R0+URZ+0x100], R5 ;  /* 0x00010005000075a7 */ /* 0x0022a400080211ff */
[----:B--2---:R-:W-:Y:S05]  /*7da0*/  @!P1 NANOSLEEP.SYNCS 0x989680 ;  /* 0x009896800000995d */ /* 0x004fea0003900000 */
[----:B------:R-:W2:Y:S02]  /*7db0*/  @!P1 SYNCS.PHASECHK.TRANS64 P1, [R0+URZ+0x100], R5 ;  /* 0x00010005000095a7 */ /* 0x000ea400080210ff */
[----:B--2---:R-:W-:Y:S05]  /*7dc0*/  @!P1 BRA `(.L_x_62) ;  /* 0xfffffffc00f09947 */ /* 0x004fea000383ffff */
[----:B------:R-:W-:Y:S05]  /*7dd0*/  BRA `(.L_x_155) ;  /* 0xffffffb400f87947 */ /* 0x000fea000383ffff */
.L_x_63:
[----:B------:R-:W-:-:S07]  /*7de0*/  MOV R3, UR7 ;  /* 0x0000000700037c02 */ /* 0x000fce0008000f00 */
.L_x_156:
[----:B-1----:R1:W2:Y:S02]  /*7df0*/  SYNCS.PHASECHK.TRANS64.TRYWAIT P0, [R3+URZ+0x140], R0 ;  /* 0x00014000030075a7 */ /* 0x0022a400080011ff */
[----:B--2---:R-:W-:Y:S05]  /*7e00*/  @!P0 NANOSLEEP.SYNCS 0x989680 ;  /* 0x009896800000895d */ /* 0x004fea0003900000 */
[----:B------:R-:W2:Y:S02]  /*7e10*/  @!P0 SYNCS.PHASECHK.TRANS64 P0, [R3+URZ+0x140], R0 ;  /* 0x00014000030085a7 */ /* 0x000ea400080010ff */
[----:B--2---:R-:W-:Y:S05]  /*7e20*/  @!P0 BRA `(.L_x_156) ;  /* 0xfffffffc00f08947 */ /* 0x004fea000383ffff */
[----:B------:R-:W-:Y:S05]  /*7e30*/  BRA `(.L_x_157) ;  /* 0xffffffb800487947 */ /* 0x000fea000383ffff */
.L_x_66:
[----:B------:R-:W-:Y:S07]  /*7e40*/  MOV R0, UR6 ;  /* 0x0000000600007c02 */ /* 0x000fee0008000f00 */
.L_x_158:
[----:B-1----:R1:W2:Y:S02]  /*7e50*/  SYNCS.PHASECHK.TRANS64.TRYWAIT P0, [R0+URZ], R3 ;  /* 0x00000003000075a7 */ /* 0x0022a400080011ff */
[----:B--2---:R-:W-:Y:S05]  /*7e60*/  @!P0 NANOSLEEP.SYNCS 0x989680 ;  /* 0x009896800000895d */ /* 0x004fea0003900000 */
[----:B------:R-:W2:Y:S02]  /*7e70*/  @!P0 SYNCS.PHASECHK.TRANS64 P0, [R0+URZ], R3 ;  /* 0x00000003000085a7 */ /* 0x000ea400080010ff */
[----:B--2---:R-:W-:Y:S05]  /*7e80*/  @!P0 BRA `(.L_x_158) ;  /* 0xfffffffc00f08947 */ /* 0x004fea000383ffff */
[----:B------:R-:W-:Y:S05]  /*7e90*/  BRA `(.L_x_65) ;  /* 0xffffffb800647947 */ /* 0x000fea000383ffff */
.L_x_69:
[----:B------:R-:W-:-:S07]  /*7ea0*/  MOV R0, UR6 ;  /* 0x0000000600007c02 */ /* 0x000fce0008000f00 */
.L_x_159:
[----:B--2---:R2:W4:Y:S02]  /*7eb0*/  SYNCS.PHASECHK.TRANS64.TRYWAIT P0, [R0+URZ], R3 ;  /* 0x00000003000075a7 */ /* 0x00452400080011ff */
[----:B----4-:R-:W-:Y:S05]  /*7ec0*/  @!P0 NANOSLEEP.SYNCS 0x989680 ;  /* 0x009896800000895d */ /* 0x010fea0003900000 */
[----:B------:R-:W4:Y:S02]  /*7ed0*/  @!P0 SYNCS.PHASECHK.TRANS64 P0, [R0+URZ], R3 ;  /* 0x00000003000085a7 */ /* 0x000f2400080010ff */
[----:B----4-:R-:W-:Y:S05]  /*7ee0*/  @!P0 BRA `(.L_x_159) ;  /* 0xfffffffc00f08947 */ /* 0x010fea000383ffff */
[----:B------:R-:W-:Y:S05]  /*7ef0*/  BRA `(.L_x_160) ;  /* 0xffffffbc00407947 */ /* 0x000fea000383ffff */
.L_x_70:
[----:B------:R-:W-:-:S07]  /*7f00*/  MOV R0, UR6 ;  /* 0x0000000600007c02 */ /* 0x000fce0008000f00 */
.L_x_161:
[----:B-1----:R1:W2:Y:S02]  /*7f10*/  SYNCS.PHASECHK.TRANS64.TRYWAIT P0, [R0+URZ], R3 ;  /* 0x00000003000075a7 */ /* 0x0022a400080011ff */
[----:B--2---:R-:W-:Y:S05]  /*7f20*/  @!P0 NANOSLEEP.SYNCS 0x989680 ;  /* 0x009896800000895d */ /* 0x004fea0003900000 */
[----:B------:R-:W2:Y:S02]  /*7f30*/  @!P0 SYNCS.PHASECHK.TRANS64 P0, [R0+URZ], R3 ;  /* 0x00000003000085a7 */ /* 0x000ea400080010ff */
[----:B--2---:R-:W-:Y:S05]  /*7f40*/  @!P0 BRA `(.L_x_161) ;  /* 0xfffffffc00f08947 */ /* 0x004fea000383ffff */
[----:B------:R-:W-:Y:S05]  /*7f50*/  BRA `(.L_x_162) ;  /* 0xffffffbc004c7947 */ /* 0x000fea000383ffff */
.L_x_71:
[----:B------:R-:W-:-:S07]  /*7f60*/  MOV R0, UR6 ;  /* 0x0000000600007c02 */ /* 0x000fce0008000f00 */
.L_x_163:
[----:B-1----:R1:W2:Y:S02]  /*7f70*/  SYNCS.PHASECHK.TRANS64.TRYWAIT P0, [R0+URZ], R3 ;  /* 0x00000003000075a7 */ /* 0x0022a400080011ff */
[----:B--2---:R-:W-:Y:S05]  /*7f80*/  @!P0 NANOSLEEP.SYNCS 0x989680 ;  /* 0x009896800000895d */ /* 0x004fea0003900000 */
[----:B------:R-:W2:Y:S02]  /*7f90*/  @!P0 SYNCS.PHASECHK.TRANS64 P0, [R0+URZ], R3 ;  /* 0x00000003000085a7 */ /* 0x000ea400080010ff */
[----:B--2---:R-:W-:Y:S05]  /*7fa0*/  @!P0 BRA `(.L_x_163) ;  /* 0xfffffffc00f08947 */ /* 0x004fea000383ffff */
[----:B------:R-:W-:Y:S05]  /*7fb0*/  BRA `(.L_x_164) ;  /* 0xffffffbc00587947 */ /* 0x000fea000383ffff */
.L_x_72:
[----:B------:R-:W-:-:S07]  /*7fc0*/  MOV R0, UR7 ;  /* 0x0000000700007c02 */ /* 0x000fce0008000f00 */
.L_x_165:
[----:B-1----:R1:W2:Y:S02]  /*7fd0*/  SYNCS.PHASECHK.TRANS64.TRYWAIT P0, [R0+URZ], R3 ;  /* 0x00000003000075a7 */ /* 0x0022a400080011ff */
[----:B--2---:R-:W-:Y:S05]  /*7fe0*/  @!P0 NANOSLEEP.SYNCS 0x989680 ;  /* 0x009896800000895d */ /* 0x004fea0003900000 */
[----:B------:R-:W2:Y:S02]  /*7ff0*/  @!P0 SYNCS.PHASECHK.TRANS64 P0, [R0+URZ], R3 ;  /* 0x00000003000085a7 */ /* 0x000ea400080010ff */
[----:B--2---:R-:W-:Y:S05]  /*8000*/  @!P0 BRA `(.L_x_165) ;  /* 0xfffffffc00f08947 */ /* 0x004fea000383ffff */
[----:B------:R-:W-:Y:S05]  /*8010*/  BRA `(.L_x_166) ;  /* 0xffffffbc00647947 */ /* 0x000fea000383ffff */
.L_x_77:
[----:B--2---:R2:W3:Y:S02]  /*8020*/  SYNCS.PHASECHK.TRANS64.TRYWAIT P0, [R0+URZ+0x100], R3 ;  /* 0x00010003000075a7 */ /* 0x0044e400080011ff */
[----:B---3--:R-:W-:Y:S05]  /*8030*/  @!P0 NANOSLEEP.SYNCS 0x989680 ;  /* 0x009896800000895d */ /* 0x008fea0003900000 */
[----:B------:R-:W3:Y:S02]  /*8040*/  @!P0 SYNCS.PHASECHK.TRANS64 P0, [R0+URZ+0x100], R3 ;  /* 0x00010003000085a7 */ /* 0x000ee400080010ff */
[----:B---3--:R-:W-:Y:S05]  /*8050*/  @!P0 BRA `(.L_x_77) ;  /* 0xfffffffc00f08947 */ /* 0x008fea000383ffff */
[----:B------:R-:W-:Y:S05]  /*8060*/  BRA `(.L_x_167) ;  /* 0xffffffc000607947 */ /* 0x000fea000383ffff */
.L_x_80:
[----:B------:R-:W-:Y:S07]  /*8070*/  MOV R0, UR7 ;  /* 0x0000000700007c02 */ /* 0x000fee0008000f00 */
.L_x_168:
[----:B--2---:R2:W3:Y:S02]  /*8080*/  SYNCS.PHASECHK.TRANS64.TRYWAIT P0, [R0+URZ+0xf8], R3 ;  /* 0x0000f803000075a7 */ /* 0x0044e400080011ff */
[----:B---3--:R-:W-:Y:S05]  /*8090*/  @!P0 NANOSLEEP.SYNCS 0x989680 ;  /* 0x009896800000895d */ /* 0x008fea0003900000 */
[----:B------:R-:W3:Y:S02]  /*80a0*/  @!P0 SYNCS.PHASECHK.TRANS64 P0, [R0+URZ+0xf8], R3 ;  /* 0x0000f803000085a7 */ /* 0x000ee400080010ff */
[----:B---3--:R-:W-:Y:S05]  /*80b0*/  @!P0 BRA `(.L_x_168) ;  /* 0xfffffffc00f08947 */ /* 0x008fea000383ffff */
[----:B------:R-:W-:Y:S05]  /*80c0*/  BRA `(.L_x_79) ;  /* 0xffffffc400407947 */ /* 0x000fea000383ffff */
.L_x_83:
[----:B------:R-:W-:Y:S07]  /*80d0*/  MOV R0, UR15 ;  /* 0x0000000f00007c02 */ /* 0x000fee0008000f00 */
.L_x_169:
[----:B-1----:R1:W2:Y:S02]  /*80e0*/  SYNCS.PHASECHK.TRANS64.TRYWAIT P0, [R0+URZ+0xd8], R3 ;  /* 0x0000d803000075a7 */ /* 0x0022a400080011ff */
[----:B--2---:R-:W-:Y:S05]  /*80f0*/  @!P0 NANOSLEEP.SYNCS 0x989680 ;  /* 0x009896800000895d */ /* 0x004fea0003900000 */
[----:B------:R-:W2:Y:S02]  /*8100*/  @!P0 SYNCS.PHASECHK.TRANS64 P0, [R0+URZ+0xd8], R3 ;  /* 0x0000d803000085a7 */ /* 0x000ea400080010ff */
[----:B--2---:R-:W-:Y:S05]  /*8110*/  @!P0 BRA `(.L_x_169) ;  /* 0xfffffffc00f08947 */ /* 0x004fea000383ffff */
[----:B------:R-:W-:Y:S05]  /*8120*/  BRA `(.L_x_170) ;  /* 0xffffffc400b87947 */ /* 0x000fea000383ffff */
.L_x_84:
[----:B------:R-:W-:Y:S07]  /*8130*/  MOV R3, UR13 ;  /* 0x0000000d00037c02 */ /* 0x000fee0008000f00 */
.L_x_171:
[----:B-1----:R1:W2:Y:S02]  /*8140*/  SYNCS.PHASECHK.TRANS64.TRYWAIT P0, [R3+URZ+0xd8], R12 ;  /* 0x0000d80c030075a7 */ /* 0x0022a400080011ff */
[----:B--2---:R-:W-:Y:S05]  /*8150*/  @!P0 NANOSLEEP.SYNCS 0x989680 ;  /* 0x009896800000895d */ /* 0x004fea0003900000 */
[----:B------:R-:W2:Y:S02]  /*8160*/  @!P0 SYNCS.PHASECHK.TRANS64 P0, [R3+URZ+0xd8], R12 ;  /* 0x0000d80c030085a7 */ /* 0x000ea400080010ff */
[----:B--2---:R-:W-:Y:S05]  /*8170*/  @!P0 BRA `(.L_x_171) ;  /* 0xfffffffc00f08947 */ /* 0x004fea000383ffff */
[----:B------:R-:W-:Y:S05]  /*8180*/  BRA `(.L_x_172) ;  /* 0xffffffc800587947 */ /* 0x000fea000383ffff */
.L_x_86:
[----:B------:R-:W-:-:S07]  /*8190*/  MOV R0, UR4 ;  /* 0x0000000400007c02 */ /* 0x000fce0008000f00 */
.L_x_173:
[----:B-1----:R1:W3:Y:S02]  /*81a0*/  SYNCS.PHASECHK.TRANS64.TRYWAIT P0, [R0+URZ], R3 ;  /* 0x00000003000075a7 */ /* 0x0022e400080011ff */
[----:B---3--:R-:W-:Y:S05]  /*81b0*/  @!P0 NANOSLEEP.SYNCS 0x989680 ;  /* 0x009896800000895d */ /* 0x008fea0003900000 */
[----:B------:R-:W3:Y:S02]  /*81c0*/  @!P0 SYNCS.PHASECHK.TRANS64 P0, [R0+URZ], R3 ;  /* 0x00000003000085a7 */ /* 0x000ee400080010ff */
[----:B---3--:R-:W-:Y:S05]  /*81d0*/  @!P0 BRA `(.L_x_173) ;  /* 0xfffffffc00f08947 */ /* 0x008fea000383ffff */
[----:B------:R-:W-:Y:S05]  /*81e0*/  BRA `(.L_x_174) ;  /* 0xffffffc800e47947 */ /* 0x000fea000383ffff */
.L_x_87:
[----:B------:R-:W-:-:S07]  /*81f0*/  MOV R0, UR4 ;  /* 0x0000000400007c02 */ /* 0x000fce0008000f00 */
.L_x_175:
[----:B-1----:R1:W3:Y:S02]  /*8200*/  SYNCS.PHASECHK.TRANS64.TRYWAIT P0, [R0+URZ], R3 ;  /* 0x00000003000075a7 */ /* 0x0022e400080011ff */
[----:B---3--:R-:W-:Y:S05]  /*8210*/  @!P0 NANOSLEEP.SYNCS 0x989680 ;  /* 0x009896800000895d */ /* 0x008fea0003900000 */
[----:B------:R-:W3:Y:S02]  /*8220*/  @!P0 SYNCS.PHASECHK.TRANS64 P0, [R0+URZ], R3 ;  /* 0x00000003000085a7 */ /* 0x000ee400080010ff */
[----:B---3--:R-:W-:Y:S05]  /*8230*/  @!P0 BRA `(.L_x_175) ;  /* 0xfffffffc00f08947 */ /* 0x008fea000383ffff */
[----:B------:R-:W-:Y:S05]  /*8240*/  BRA `(.L_x_176) ;  /* 0xffffffc800f07947 */ /* 0x000fea000383ffff */
.L_x_89:
[----:B--2---:R2:W4:Y:S02]  /*8250*/  SYNCS.PHASECHK.TRANS64.TRYWAIT P0, [R0+URZ+0x100], R3 ;  /* 0x00010003000075a7 */ /* 0x00452400080011ff */
[----:B----4-:R-:W-:Y:S05]  /*8260*/  @!P0 NANOSLEEP.SYNCS 0x989680 ;  /* 0x009896800000895d */ /* 0x010fea0003900000 */
[----:B------:R-:W4:Y:S02]  /*8270*/  @!P0 SYNCS.PHASECHK.TRANS64 P0, [R0+URZ+0x100], R3 ;  /* 0x00010003000085a7 */ /* 0x000f2400080010ff */
[----:B----4-:R-:W-:Y:S05]  /*8280*/  @!P0 BRA `(.L_x_89) ;  /* 0xfffffffc00f08947 */ /* 0x010fea000383ffff */
[----:B------:R-:W-:Y:S05]  /*8290*/  BRA `(.L_x_177) ;  /* 0xffffffcc00e47947 */ /* 0x000fea000383ffff */
.L_x_99:
[----:B-1----:R1:W3:Y:S02]  /*82a0*/  SYNCS.PHASECHK.TRANS64.TRYWAIT P1, [R0+URZ+0xc0], R5 ;  /* 0x0000c005000075a7 */ /* 0x0022e400080211ff */
[----:B---3--:R-:W-:Y:S05]  /*82b0*/  @!P1 NANOSLEEP.SYNCS 0x989680 ;  /* 0x009896800000995d */ /* 0x008fea0003900000 */
[----:B------:R-:W3:Y:S02]  /*82c0*/  @!P1 SYNCS.PHASECHK.TRANS64 P1, [R0+URZ+0xc0], R5 ;  /* 0x0000c005000095a7 */ /* 0x000ee400080210ff */
[----:B---3--:R-:W-:Y:S05]  /*82d0*/  @!P1 BRA `(.L_x_99) ;  /* 0xfffffffc00f09947 */ /* 0x008fea000383ffff */
[----:B------:R-:W-:Y:S05]  /*82e0*/  BRA `(.L_x_98) ;  /* 0xffffffd800f47947 */ /* 0x000fea000383ffff */
.L_x_101:
[----:B---3--:R3:W4:Y:S02]  /*82f0*/  SYNCS.PHASECHK.TRANS64.TRYWAIT P0, [R84+URZ+0x120], R7 ;  /* 0x00012007540075a7 */ /* 0x00872400080011ff */
[----:B----4-:R-:W-:Y:S05]  /*8300*/  @!P0 NANOSLEEP.SYNCS 0x989680 ;  /* 0x009896800000895d */ /* 0x010fea0003900000 */
[----:B------:R-:W4:Y:S02]  /*8310*/  @!P0 SYNCS.PHASECHK.TRANS64 P0, [R84+URZ+0x120], R7 ;  /* 0x00012007540085a7 */ /* 0x000f2400080010ff */
[----:B----4-:R-:W-:Y:S05]  /*8320*/  @!P0 BRA `(.L_x_101) ;  /* 0xfffffffc00f08947 */ /* 0x010fea000383ffff */
[----:B------:R-:W-:Y:S05]  /*8330*/  BRA `(.L_x_100) ;  /* 0xffffffdc006c7947 */ /* 0x000fea000383ffff */
.L_x_112:
[----:B-1----:R1:W2:Y:S02]  /*8340*/  SYNCS.PHASECHK.TRANS64.TRYWAIT P0, [R2+URZ+0xc0], R5 ;  /* 0x0000c005020075a7 */ /* 0x0022a400080011ff */
[----:B--2---:R-:W-:Y:S05]  /*8350*/  @!P0 NANOSLEEP.SYNCS 0x989680 ;  /* 0x009896800000895d */ /* 0x004fea0003900000 */
[----:B------:R-:W2:Y:S02]  /*8360*/  @!P0 SYNCS.PHASECHK.TRANS64 P0, [R2+URZ+0xc0], R5 ;  /* 0x0000c005020085a7 */ /* 0x000ea400080010ff */
[----:B--2---:R-:W-:Y:S05]  /*8370*/  @!P0 BRA `(.L_x_112) ;  /* 0xfffffffc00f08947 */ /* 0x004fea000383ffff */
[----:B------:R-:W-:Y:S05]  /*8380*/  BRA `(.L_x_111) ;  /* 0xffffffe400b47947 */ /* 0x000fea000383ffff */
        .weak           $__internal_0_$__cuda_sm10x_tcgen05_guardrail_trap_col_being_dealloced_not_returned_by_alloc
        .type           $__internal_0_$__cuda_sm10x_tcgen05_guardrail_trap_col_being_dealloced_not_returned_by_alloc,@function
        .size           $__internal_0_$__cuda_sm10x_tcgen05_guardrail_trap_col_being_dealloced_not_returned_by_alloc,($__internal_1_$__cuda_sm10x_tcgen05_guardrail_trap_phase_invalid_during_alloc - $__internal_0_$__cuda_sm10x_tcgen05_guardrail_trap_col_being_dealloced_not_returned_by_alloc)
$__internal_0_$__cuda_sm10x_tcgen05_guardrail_trap_col_being_dealloced_not_returned_by_alloc:
[----:B------:R-:W-:Y:S05]  /*8390*/  BPT.TRAP 0x1 ;  /* 0x000000040000795c */ /* 0x000fea0000300000 */
[----:B------:R-:W-:-:S04]  /*83a0*/  HFMA2 R3, -RZ, RZ, 0, 0 ;  /* 0x00000000ff037431 */ /* 0x000fc800000001ff */
[----:B------:R-:W-:Y:S05]  /*83b0*/  RET.REL.NODEC R2 `(_ZN7cutlass13device_kernelINS_4gemm6kernel13GemmUniversalIN4cute5tupleIJiiiiEEENS1_10collective13CollectiveMmaINS1_35MainloopSm100TmaUmmaWarpSpecializedILi12ELi2ELi4ENS5_IJNS4_1CILi1EEESB_SB_EEEEENS5_IJNSA_ILi64EEESE_NSA_ILi32EEEEEENS_10tfloat32_tENS5_IJSB_llEEESH_NS5_IJlSB_lEEENS4_8TiledMMAINS4_8MMA_AtomIJNS4_17SM100_MMA_TF32_SSISH_SH_fLi64ELi64ELNS4_4UMMA5MajorE1ELSO_0ELNSN_7ScaleInE0ELSP_0EEEEEENS4_6LayoutISC_NS5_IJNSA_ILi0EEEST_ST_EEEEENS5_IJNS4_10UnderscoreESW_SW_EEEEENS4_13SM90_TMA_LOADENS4_14ComposedLayoutINS4_7SwizzleILi2ELi5ELi2EEENS4_18smem_ptr_flag_bitsILi32EEENSS_INS5_IJSF_NSA_ILi4EEEEEENS5_IJSB_SF_EEEEEEEvNS4_8identityESZ_NS10_INS11_ILi3ELi4ELi3EEES14_NSS_INS5_IJNSA_ILi8EEESF_EEENS5_IJSF_SB_EEEEEEEvS1A_EENS_8epilogue10collective18CollectiveEpilogueINS1I_23Sm100TmaWarpSpecializedILi3ELi2ELi16ELb1ELb0EEEJSG_NS5_IJNSS_ISE_SB_EENSS_ISF_SB_EEEEESH_SJ_SH_SJ_NS1I_6fusion15FusionCallbacksIS1M_NS1Q_17LinearCombinationISH_fSH_fLNS_15FloatRoundStyleE2EEESG_S1P_JEEENS4_5SM1004TMEM4LOAD26SM100_TMEM_LOAD_16dp128b8xESZ_S1G_NS4_17SM75_U32x4_LDSM_NENS4_14SM90_TMA_STOREES1G_NS4_17SM90_U32x4_STSM_NENS4_39AutoVectorizingCopyWithAssumedAlignmentILi128EEEEEEvvEEEEvNT_6ParamsE) ;  /* 0xffffff7c02107950 */ /* 0x000fea0003c3ffff */
        .weak           $__internal_1_$__cuda_sm10x_tcgen05_guardrail_trap_phase_invalid_during_alloc
        .type           $__internal_1_$__cuda_sm10x_tcgen05_guardrail_trap_phase_invalid_during_alloc,@function
        .size           $__internal_1_$__cuda_sm10x_tcgen05_guardrail_trap_phase_invalid_during_alloc,($__internal_2_$__cuda_sm10x_tcgen05_guardrail_trap_unallocated_columns_being_dealloced - $__internal_1_$__cuda_sm10x_tcgen05_guardrail_trap_phase_invalid_during_alloc)
$__internal_1_$__cuda_sm10x_tcgen05_guardrail_trap_phase_invalid_during_alloc:
[----:B------:R-:W-:Y:S05]  /*83c0*/  BPT.TRAP 0x1 ;  /* 0x000000040000795c */ /* 0x000fea0000300000 */
[----:B------:R-:W-:-:S04]  /*83d0*/  MOV R3, 0x0 ;  /* 0x0000000000037802 */ /* 0x000fc80000000f00 */
[----:B------:R-:W-:Y:S05]  /*83e0*/  RET.REL.NODEC R2 `(_ZN7cutlass13device_kernelINS_4gemm6kernel13GemmUniversalIN4cute5tupleIJiiiiEEENS1_10collective13CollectiveMmaINS1_35MainloopSm100TmaUmmaWarpSpecializedILi12ELi2ELi4ENS5_IJNS4_1CILi1EEESB_SB_EEEEENS5_IJNSA_ILi64EEESE_NSA_ILi32EEEEEENS_10tfloat32_tENS5_IJSB_llEEESH_NS5_IJlSB_lEEENS4_8TiledMMAINS4_8MMA_AtomIJNS4_17SM100_MMA_TF32_SSISH_SH_fLi64ELi64ELNS4_4UMMA5MajorE1ELSO_0ELNSN_7ScaleInE0ELSP_0EEEEEENS4_6LayoutISC_NS5_IJNSA_ILi0EEEST_ST_EEEEENS5_IJNS4_10UnderscoreESW_SW_EEEEENS4_13SM90_TMA_LOADENS4_14ComposedLayoutINS4_7SwizzleILi2ELi5ELi2EEENS4_18smem_ptr_flag_bitsILi32EEENSS_INS5_IJSF_NSA_ILi4EEEEEENS5_IJSB_SF_EEEEEEEvNS4_8identityESZ_NS10_INS11_ILi3ELi4ELi3EEES14_NSS_INS5_IJNSA_ILi8EEESF_EEENS5_IJSF_SB_EEEEEEEvS1A_EENS_8epilogue10collective18CollectiveEpilogueINS1I_23Sm100TmaWarpSpecializedILi3ELi2ELi16ELb1ELb0EEEJSG_NS5_IJNSS_ISE_SB_EENSS_ISF_SB_EEEEESH_SJ_SH_SJ_NS1I_6fusion15FusionCallbacksIS1M_NS1Q_17LinearCombinationISH_fSH_fLNS_15FloatRoundStyleE2EEESG_S1P_JEEENS4_5SM1004TMEM4LOAD26SM100_TMEM_LOAD_16dp128b8xESZ_S1G_NS4_17SM75_U32x4_LDSM_NENS4_14SM90_TMA_STOREES1G_NS4_17SM90_U32x4_STSM_NENS4_39AutoVectorizingCopyWithAssumedAlignmentILi128EEEEEEvvEEEEvNT_6ParamsE) ;  /* 0xffffff7c02047950 */ /* 0x000fea0003c3ffff */
        .weak           $__internal_2_$__cuda_sm10x_tcgen05_guardrail_trap_unallocated_columns_being_dealloced
        .type           $__internal_2_$__cuda_sm10x_tcgen05_guardrail_trap_unallocated_columns_being_dealloced,@function
        .size           $__internal_2_$__cuda_sm10x_tcgen05_guardrail_trap_unallocated_columns_being_dealloced,(.L_x_179 - $__internal_2_$__cuda_sm10x_tcgen05_guardrail_trap_unallocated_columns_being_dealloced)
$__internal_2_$__cuda_sm10x_tcgen05_guardrail_trap_unallocated_columns_being_dealloced:
[----:B------:R-:W-:Y:S05]  /*83f0*/  BPT.TRAP 0x1 ;  /* 0x000000040000795c */ /* 0x000fea0000300000 */
[----:B------:R-:W-:-:S04]  /*8400*/  HFMA2 R3, -RZ, RZ, 0, 0 ;  /* 0x00000000ff037431 */ /* 0x000fc800000001ff */
[----:B------:R-:W-:Y:S05]  /*8410*/  RET.REL.NODEC R2 `(_ZN7cutlass13device_kernelINS_4gemm6kernel13GemmUniversalIN4cute5tupleIJiiiiEEENS1_10collective13CollectiveMmaINS1_35MainloopSm100TmaUmmaWarpSpecializedILi12ELi2ELi4ENS5_IJNS4_1CILi1EEESB_SB_EEEEENS5_IJNSA_ILi64EEESE_NSA_ILi32EEEEEENS_10tfloat32_tENS5_IJSB_llEEESH_NS5_IJlSB_lEEENS4_8TiledMMAINS4_8MMA_AtomIJNS4_17SM100_MMA_TF32_SSISH_SH_fLi64ELi64ELNS4_4UMMA5MajorE1ELSO_0ELNSN_7ScaleInE0ELSP_0EEEEEENS4_6LayoutISC_NS5_IJNSA_ILi0EEEST_ST_EEEEENS5_IJNS4_10UnderscoreESW_SW_EEEEENS4_13SM90_TMA_LOADENS4_14ComposedLayoutINS4_7SwizzleILi2ELi5ELi2EEENS4_18smem_ptr_flag_bitsILi32EEENSS_INS5_IJSF_NSA_ILi4EEEEEENS5_IJSB_SF_EEEEEEEvNS4_8identityESZ_NS10_INS11_ILi3ELi4ELi3EEES14_NSS_INS5_IJNSA_ILi8EEESF_EEENS5_IJSF_SB_EEEEEEEvS1A_EENS_8epilogue10collective18CollectiveEpilogueINS1I_23Sm100TmaWarpSpecializedILi3ELi2ELi16ELb1ELb0EEEJSG_NS5_IJNSS_ISE_SB_EENSS_ISF_SB_EEEEESH_SJ_SH_SJ_NS1I_6fusion15FusionCallbacksIS1M_NS1Q_17LinearCombinationISH_fSH_fLNS_15FloatRoundStyleE2EEESG_S1P_JEEENS4_5SM1004TMEM4LOAD26SM100_TMEM_LOAD_16dp128b8xESZ_S1G_NS4_17SM75_U32x4_LDSM_NENS4_14SM90_TMA_STOREES1G_NS4_17SM90_U32x4_STSM_NENS4_39AutoVectorizingCopyWithAssumedAlignmentILi128EEEEEEvvEEEEvNT_6ParamsE) ;  /* 0xffffff7802f87950 */ /* 0x000fea0003c3ffff */
.L_x_178:
[----:B------:R-:W-:-:S00]  /*8420*/  BRA `(.L_x_178) ;  /* 0xfffffffc00fc7947 */ /* 0x000fc0000383ffff */
[----:B------:R-:W-:-:S00]  /*8430*/  NOP ;  /* 0x0000000000007918 */ /* 0x000fc00000000000 */
        /* <DEDUP_REMOVED lines=12> */
.L_x_179:


//--------------------- .nv.global.init           --------------------------
	.section	.nv.global.init,"aw",@progbits
.nv.global.init:
	.type		$str$27,@object
	.size		$str$27,($str$28 - $str$27)
$str$27:
        /*0000*/ 	.byte	0x28, 0x61, 0x64, 0x64, 0x72, 0x65, 0x73, 0x73, 0x20, 0x26, 0x20, 0x6d, 0x61, 0x73, 0x6b, 0x29
        /*0010*/ 	.byte	0x20, 0x3d, 0x3d, 0x20, 0x30, 0x00
	.type		$str$28,@object
	.size		$str$28,($str$26 - $str$28)
$str$28:
        /*0016*/ 	.byte	0x2f, 0x74, 0x6d, 0x70, 0x2f, 0x63, 0x75, 0x74, 0x6c, 0x61, 0x73, 0x73, 0x5f, 0x73, 0x77, 0x65
        /*0026*/ 	.byte	0x65, 0x70, 0x5f, 0x73, 0x72, 0x63, 0x2f, 0x69, 0x6e, 0x63, 0x6c, 0x75, 0x64, 0x65, 0x2f, 0x63
        /*0036*/ 	.byte	0x75, 0x74, 0x65, 0x2f, 0x70, 0x6f, 0x69, 0x6e, 0x74, 0x65, 0x72, 0x5f, 0x66, 0x6c, 0x61, 0x67
        /*0046*/ 	.byte	0x67, 0x65, 0x64, 0x2e, 0x68, 0x70, 0x70, 0x00
	.type		$str$26,@object
	.size		$str$26,($str$25 - $str$26)
$str$26:
        /*004e*/ 	.byte	0x2f, 0x74, 0x6d, 0x70, 0x2f, 0x63, 0x75, 0x74, 0x6c, 0x61, 0x73, 0x73, 0x5f, 0x73, 0x77, 0x65
        /*005e*/ 	.byte	0x65, 0x70, 0x5f, 0x73, 0x72, 0x63, 0x2f, 0x69, 0x6e, 0x63, 0x6c, 0x75, 0x64, 0x65, 0x2f, 0x63
        /*006e*/ 	.byte	0x75, 0x74, 0x65, 0x2f, 0x61, 0x74, 0x6f, 0x6d, 0x2f, 0x63, 0x6f, 0x70, 0x79, 0x5f, 0x74, 0x72
        /*007e*/ 	.byte	0x61, 0x69, 0x74, 0x73, 0x5f, 0x73, 0x6d, 0x31, 0x30, 0x30, 0x2e, 0x68, 0x70, 0x70, 0x00
	.type		$str$25,@object
	.size		$str$25,(__unnamed_1 - $str$25)
$str$25:
        /*008d*/ 	.byte	0x28, 0x28, 0x75, 0x69, 0x6e, 0x74, 0x33, 0x32, 0x5f, 0x74, 0x28, 0x74, 0x68, 0x72, 0x65, 0x61
        /*009d*/ 	.byte	0x64, 0x49, 0x64, 0x78, 0x2e, 0x78, 0x29, 0x20, 0x2f, 0x20, 0x33, 0x32, 0x29, 0x20, 0x25, 0x20
        /*00ad*/ 	.byte	0x34, 0x29, 0x20, 0x3d, 0x3d, 0x20, 0x28, 0x28, 0x28, 0x74, 0x6d, 0x65, 0x6d, 0x5f, 0x61, 0x64
        /*00bd*/ 	.byte	0x64, 0x72, 0x20, 0x3e, 0x3e, 0x20, 0x31, 0x36, 0x29, 0x20, 0x2f, 0x20, 0x33, 0x32, 0x29, 0x20
        /*00cd*/ 	.byte	0x25, 0x20, 0x34, 0x29, 0x00
	.type		__unnamed_1,@object
	.size		__unnamed_1,(__unnamed_2 - __unnamed_1)
__unnamed_1:
        /*00d2*/ 	.byte	0x61, 0x75, 0x74, 0x6f, 0x20, 0x63, 0x75, 0x74, 0x65, 0x3a, 0x3a, 0x61, 0x73, 0x5f, 0x70, 0x6f
        /* <DEDUP_REMOVED lines=24> */
        /*0262*/ 	.byte	0x30, 0x34, 0x38, 0x3e, 0x3e, 0x3e, 0x3e, 0x5d, 0x00
	.type		__unnamed_2,@object
	.size		__unnamed_2,(.L_2 - __unnamed_2)
__unnamed_2:
        /* <DEDUP_REMOVED lines=45> */
        /*053b*/ 	.byte	0x3e, 0x3e, 0x3e, 0x5d, 0x00
.L_2:


//--------------------- .nv.shared._ZN7cutlass13device_kernelINS_4gemm6kernel13GemmUniversalIN4cute5tupleIJiiiiEEENS1_10collective13CollectiveMmaINS1_35MainloopSm100TmaUmmaWarpSpecializedILi12ELi2ELi4ENS5_IJNS4_1CILi1EEESB_SB_EEEEENS5_IJNSA_ILi64EEESE_NSA_ILi32EEEEEENS_10tfloat32_tENS5_IJSB_llEEESH_NS5_IJlSB_lEEENS4_8TiledMMAINS4_8MMA_AtomIJNS4_17SM100_MMA_TF32_SSISH_SH_fLi64ELi64ELNS4_4UMMA5MajorE1ELSO_0ELNSN_7ScaleInE0ELSP_0EEEEEENS4_6LayoutISC_NS5_IJNSA_ILi0EEEST_ST_EEEEENS5_IJNS4_10UnderscoreESW_SW_EEEEENS4_13SM90_TMA_LOADENS4_14ComposedLayoutINS4_7SwizzleILi2ELi5ELi2EEENS4_18smem_ptr_flag_bitsILi32EEENSS_INS5_IJSF_NSA_ILi4EEEEEENS5_IJSB_SF_EEEEEEEvNS4_8identityESZ_NS10_INS11_ILi3ELi4ELi3EEES14_NSS_INS5_IJNSA_ILi8EEESF_EEENS5_IJSF_SB_EEEEEEEvS1A_EENS_8epilogue10collective18CollectiveEpilogueINS1I_23Sm100TmaWarpSpecializedILi3ELi2ELi16ELb1ELb0EEEJSG_NS5_IJNSS_ISE_SB_EENSS_ISF_SB_EEEEESH_SJ_SH_SJ_NS1I_6fusion15FusionCallbacksIS1M_NS1Q_17LinearCombinationISH_fSH_fLNS_15FloatRoundStyleE2EEESG_S1P_JEEENS4_5SM1004TMEM4LOAD26SM100_TMEM_LOAD_16dp128b8xESZ_S1G_NS4_17SM75_U32x4_LDSM_NENS4_14SM90_TMA_STOREES1G_NS4_17SM90_U32x4_STSM_NENS4_39AutoVectorizingCopyWithAssumedAlignmentILi128EEEEEEvvEEEEvNT_6ParamsE --------------------------
	.section	.nv.shared._ZN7cutlass13device_kernelINS_4gemm6kernel13GemmUniversalIN4cute5tupleIJiiiiEEENS1_10collective13CollectiveMmaINS1_35MainloopSm100TmaUmmaWarpSpecializedILi12ELi2ELi4ENS5_IJNS4_1CILi1EEESB_SB_EEEEENS5_IJNSA_ILi64EEESE_NSA_ILi32EEEEEENS_10tfloat32_tENS5_IJSB_llEEESH_NS5_IJlSB_lEEENS4_8TiledMMAINS4_8MMA_AtomIJNS4_17SM100_MMA_TF32_SSISH_SH_fLi64ELi64ELNS4_4UMMA5MajorE1ELSO_0ELNSN_7ScaleInE0ELSP_0EEEEEENS4_6LayoutISC_NS5_IJNSA_ILi0EEEST_ST_EEEEENS5_IJNS4_10UnderscoreESW_SW_EEEEENS4_13SM90_TMA_LOADENS4_14ComposedLayoutINS4_7SwizzleILi2ELi5ELi2EEENS4_18smem_ptr_flag_bitsILi32EEENSS_INS5_IJSF_NSA_ILi4EEEEEENS5_IJSB_SF_EEEEEEEvNS4_8identityESZ_NS10_INS11_ILi3ELi4ELi3EEES14_NSS_INS5_IJNSA_ILi8EEESF_EEENS5_IJSF_SB_EEEEEEEvS1A_EENS_8epilogue10collective18CollectiveEpilogueINS1I_23Sm100TmaWarpSpecializedILi3ELi2ELi16ELb1ELb0EEEJSG_NS5_IJNSS_ISE_SB_EENSS_ISF_SB_EEEEESH_SJ_SH_SJ_NS1I_6fusion15FusionCallbacksIS1M_NS1Q_17LinearCombinationISH_fSH_fLNS_15FloatRoundStyleE2EEESG_S1P_JEEENS4_5SM1004TMEM4LOAD26SM100_TMEM_LOAD_16dp128b8xESZ_S1G_NS4_17SM75_U32x4_LDSM_NENS4_14SM90_TMA_STOREES1G_NS4_17SM90_U32x4_STSM_NENS4_39AutoVectorizingCopyWithAssumedAlignmentILi128EEEEEEvvEEEEvNT_6ParamsE,"aw",@nobits
	.sectionflags	@""
	.align	16
	.zero		1024


//--------------------- .nv.shared.reserved.0     --------------------------
	.section	.nv.shared.reserved.0,"aw",@nobits
	.weak		__nv_reservedSMEM_offset_0_alias
	.size		__nv_reservedSMEM_offset_0_alias, 0, 64
	.other		__nv_reservedSMEM_offset_0_alias,@"STO_CUDA_RESERVED_SHARED STV_DEFAULT"
__nv_reservedSMEM_offset_0_alias:
	.zero		0
.nv.shared.reserved.0:
	.zero		64
	.weak		__nv_reservedSMEM_tcgen05_partition
	.type		__nv_reservedSMEM_tcgen05_partition,@object
	.size		__nv_reservedSMEM_tcgen05_partition,(.L_0 - __nv_reservedSMEM_tcgen05_partition)
__nv_reservedSMEM_tcgen05_partition:
	.zero		32
.L_0:


//--------------------- .nv.global                --------------------------
	.section	.nv.global,"aw",@nobits
.nv.global:
	.type		_ZN40_INTERNAL_cac20c8e_4_k_cu_f1a9aecc_295514cute1_E,@object
	.size		_ZN40_INTERNAL_cac20c8e_4_k_cu_f1a9aecc_295514cute1_E,(_ZN40_INTERNAL_cac20c8e_4_k_cu_f1a9aecc_295514cuda3std3__45__cpo6cbeginE - _ZN40_INTERNAL_cac20c8e_4_k_cu_f1a9aecc_295514cute1_E)
_ZN40_INTERNAL_cac20c8e_4_k_cu_f1a9aecc_295514cute1_E:
	.zero		1
	.type		_ZN40_INTERNAL_cac20c8e_4_k_cu_f1a9aecc_295514cuda3std3__45__cpo6cbeginE,@object
	.size		_ZN40_INTERNAL_cac20c8e_4_k_cu_f1a9aecc_295514cuda3std3__45__cpo6cbeginE,(_ZN40_INTERNAL_cac20c8e_4_k_cu_f1a9aecc_295514cuda3std3__48in_placeE - _ZN40_INTERNAL_cac20c8e_4_k_cu_f1a9aecc_295514cuda3std3__45__cpo6cbeginE)
_ZN40_INTERNAL_cac20c8e_4_k_cu_f1a9aecc_295514cuda3std3__45__cpo6cbeginE:
	.zero		1
	.type		_ZN40_INTERNAL_cac20c8e_4_k_cu_f1a9aecc_295514cuda3std3__48in_placeE,@object
	.size		_ZN40_INTERNAL_cac20c8e_4_k_cu_f1a9aecc_295514cuda3std3__48in_placeE,(_ZN40_INTERNAL_cac20c8e_4_k_cu_f1a9aecc_295514cuda3std6ranges3__45__cpo9iter_moveE - _ZN40_INTERNAL_cac20c8e_4_k_cu_f1a9aecc_295514cuda3std3__48in_placeE)
_ZN40_INTERNAL_cac20c8e_4_k_cu_f1a9aecc_295514cuda3std3__48in_placeE:
	.zero		1
	.type		_ZN40_INTERNAL_cac20c8e_4_k_cu_f1a9aecc_295514cuda3std6ranges3__45__cpo9iter_moveE,@object
	.size		_ZN40_INTERNAL_cac20c8e_4_k_cu_f1a9aecc_295514cuda3std6ranges3__45__cpo9iter_moveE,(_ZN40_INTERNAL_cac20c8e_4_k_cu_f1a9aecc_295514cuda3std3__45__cpo5beginE - _ZN40_INTERNAL_cac20c8e_4_k_cu_f1a9aecc_295514cuda3std6ranges3__45__cpo9iter_moveE)
_ZN40_INTERNAL_cac20c8e_4_k_cu_f1a9aecc_295514cuda3std6ranges3__45__cpo9iter_moveE:
	.zero		1
	.type		_ZN40_INTERNAL_cac20c8e_4_k_cu_f1a9aecc_295514cuda3std3__45__cpo5beginE,@object
	.size		_ZN40_INTERNAL_cac20c8e_4_k_cu_f1a9aecc_295514cuda3std3__45__cpo5beginE,(_ZN40_INTERNAL_cac20c8e_4_k_cu_f1a9aecc_295514cuda3std3__442_GLOBAL__N__cac20c8e_4_k_cu_f1a9aecc_295516ignoreE - _ZN40_INTERNAL_cac20c8e_4_k_cu_f1a9aecc_295514cuda3std3__45__cpo5beginE)
_ZN40_INTERNAL_cac20c8e_4_k_cu_f1a9aecc_295514cuda3std3__45__cpo5beginE:
	.zero		1
	.type		_ZN40_INTERNAL_cac20c8e_4_k_cu_f1a9aecc_295514cuda3std3__442_GLOBAL__N__cac20c8e_4_k_cu_f1a9aecc_295516ignoreE,@object
	.size		_ZN40_INTERNAL_cac20c8e_4_k_cu_f1a9aecc_295514cuda3std3__442_GLOBAL__N__cac20c8e_4_k_cu_f1a9aecc_295516ignoreE,(_ZN40_INTERNAL_cac20c8e_4_k_cu_f1a9aecc_295514cute7productE - _ZN40_INTERNAL_cac20c8e_4_k_cu_f1a9aecc_295514cuda3std3__442_GLOBAL__N__cac20c8e_4_k_cu_f1a9aecc_295516ignoreE)
_ZN40_INTERNAL_cac20c8e_4_k_cu_f1a9aecc_295514cuda3std3__442_GLOBAL__N__cac20c8e_4_k_cu_f1a9aecc_295516ignoreE:
	.zero		1
	.type		_ZN40_INTERNAL_cac20c8e_4_k_cu_f1a9aecc_295514cute7productE,@object
	.size		_ZN40_INTERNAL_cac20c8e_4_k_cu_f1a9aecc_295514cute7productE,(_ZN40_INTERNAL_cac20c8e_4_k_cu_f1a9aecc_295514cuda3std3__45__cpo3endE - _ZN40_INTERNAL_cac20c8e_4_k_cu_f1a9aecc_295514cute7productE)
_ZN40_INTERNAL_cac20c8e_4_k_cu_f1a9aecc_295514cute7productE:
	.zero		1
	.type		_ZN40_INTERNAL_cac20c8e_4_k_cu_f1a9aecc_295514cuda3std3__45__cpo3endE,@object
	.size		_ZN40_INTERNAL_cac20c8e_4_k_cu_f1a9aecc_295514cuda3std3__45__cpo3endE,(_ZN40_INTERNAL_cac20c8e_4_k_cu_f1a9aecc_295514cuda3std3__419piecewise_constructE - _ZN40_INTERNAL_cac20c8e_4_k_cu_f1a9aecc_295514cuda3std3__45__cpo3endE)
_ZN40_INTERNAL_cac20c8e_4_k_cu_f1a9aecc_295514cuda3std3__45__cpo3endE:
	.zero		1
	.type		_ZN40_INTERNAL_cac20c8e_4_k_cu_f1a9aecc_295514cuda3std3__419piecewise_constructE,@object
	.size		_ZN40_INTERNAL_cac20c8e_4_k_cu_f1a9aecc_295514cuda3std3__419piecewise_constructE,(_ZN40_INTERNAL_cac20c8e_4_k_cu_f1a9aecc_295514cuda3std3__45__cpo4cendE - _ZN40_INTERNAL_cac20c8e_4_k_cu_f1a9aecc_295514cuda3std3__419piecewise_constructE)
_ZN40_INTERNAL_cac20c8e_4_k_cu_f1a9aecc_295514cuda3std3__419piecewise_constructE:
	.zero		1
	.type		_ZN40_INTERNAL_cac20c8e_4_k_cu_f1a9aecc_295514cuda3std3__45__cpo4cendE,@object
	.size		_ZN40_INTERNAL_cac20c8e_4_k_cu_f1a9aecc_295514cuda3std3__45__cpo4cendE,(_ZN40_INTERNAL_cac20c8e_4_k_cu_f1a9aecc_295514cuda3std6ranges3__45__cpo4swapE - _ZN40_INTERNAL_cac20c8e_4_k_cu_f1a9aecc_295514cuda3std3__45__cpo4cendE)
_ZN40_INTERNAL_cac20c8e_4_k_cu_f1a9aecc_295514cuda3std3__45__cpo4cendE:
	.zero		1
	.type		_ZN40_INTERNAL_cac20c8e_4_k_cu_f1a9aecc_295514cuda3std6ranges3__45__cpo4swapE,@object
	.size		_ZN40_INTERNAL_cac20c8e_4_k_cu_f1a9aecc_295514cuda3std6ranges3__45__cpo4swapE,(.L_10 - _ZN40_INTERNAL_cac20c8e_4_k_cu_f1a9aecc_295514cuda3std6ranges3__45__cpo4swapE)
_ZN40_INTERNAL_cac20c8e_4_k_cu_f1a9aecc_295514cuda3std6ranges3__45__cpo4swapE:
	.zero		1
.L_10:


//--------------------- .nv.constant0._ZN7cutlass13device_kernelINS_4gemm6kernel13GemmUniversalIN4cute5tupleIJiiiiEEENS1_10collective13CollectiveMmaINS1_35MainloopSm100TmaUmmaWarpSpecializedILi12ELi2ELi4ENS5_IJNS4_1CILi1EEESB_SB_EEEEENS5_IJNSA_ILi64EEESE_NSA_ILi32EEEEEENS_10tfloat32_tENS5_IJSB_llEEESH_NS5_IJlSB_lEEENS4_8TiledMMAINS4_8MMA_AtomIJNS4_17SM100_MMA_TF32_SSISH_SH_fLi64ELi64ELNS4_4UMMA5MajorE1ELSO_0ELNSN_7ScaleInE0ELSP_0EEEEEENS4_6LayoutISC_NS5_IJNSA_ILi0EEEST_ST_EEEEENS5_IJNS4_10UnderscoreESW_SW_EEEEENS4_13SM90_TMA_LOADENS4_14ComposedLayoutINS4_7SwizzleILi2ELi5ELi2EEENS4_18smem_ptr_flag_bitsILi32EEENSS_INS5_IJSF_NSA_ILi4EEEEEENS5_IJSB_SF_EEEEEEEvNS4_8identityESZ_NS10_INS11_ILi3ELi4ELi3EEES14_NSS_INS5_IJNSA_ILi8EEESF_EEENS5_IJSF_SB_EEEEEEEvS1A_EENS_8epilogue10collective18CollectiveEpilogueINS1I_23Sm100TmaWarpSpecializedILi3ELi2ELi16ELb1ELb0EEEJSG_NS5_IJNSS_ISE_SB_EENSS_ISF_SB_EEEEESH_SJ_SH_SJ_NS1I_6fusion15FusionCallbacksIS1M_NS1Q_17LinearCombinationISH_fSH_fLNS_15FloatRoundStyleE2EEESG_S1P_JEEENS4_5SM1004TMEM4LOAD26SM100_TMEM_LOAD_16dp128b8xESZ_S1G_NS4_17SM75_U32x4_LDSM_NENS4_14SM90_TMA_STOREES1G_NS4_17SM90_U32x4_STSM_NENS4_39AutoVectorizingCopyWithAssumedAlignmentILi128EEEEEEvvEEEEvNT_6ParamsE --------------------------
	.section	.nv.constant0._ZN7cutlass13device_kernelINS_4gemm6kernel13GemmUniversalIN4cute5tupleIJiiiiEEENS1_10collective13CollectiveMmaINS1_35MainloopSm100TmaUmmaWarpSpecializedILi12ELi2ELi4ENS5_IJNS4_1CILi1EEESB_SB_EEEEENS5_IJNSA_ILi64EEESE_NSA_ILi32EEEEEENS_10tfloat32_tENS5_IJSB_llEEESH_NS5_IJlSB_lEEENS4_8TiledMMAINS4_8MMA_AtomIJNS4_17SM100_MMA_TF32_SSISH_SH_fLi64ELi64ELNS4_4UMMA5MajorE1ELSO_0ELNSN_7ScaleInE0ELSP_0EEEEEENS4_6LayoutISC_NS5_IJNSA_ILi0EEEST_ST_EEEEENS5_IJNS4_10UnderscoreESW_SW_EEEEENS4_13SM90_TMA_LOADENS4_14ComposedLayoutINS4_7SwizzleILi2ELi5ELi2EEENS4_18smem_ptr_flag_bitsILi32EEENSS_INS5_IJSF_NSA_ILi4EEEEEENS5_IJSB_SF_EEEEEEEvNS4_8identityESZ_NS10_INS11_ILi3ELi4ELi3EEES14_NSS_INS5_IJNSA_ILi8EEESF_EEENS5_IJSF_SB_EEEEEEEvS1A_EENS_8epilogue10collective18CollectiveEpilogueINS1I_23Sm100TmaWarpSpecializedILi3ELi2ELi16ELb1ELb0EEEJSG_NS5_IJNSS_ISE_SB_EENSS_ISF_SB_EEEEESH_SJ_SH_SJ_NS1I_6fusion15FusionCallbacksIS1M_NS1Q_17LinearCombinationISH_fSH_fLNS_15FloatRoundStyleE2EEESG_S1P_JEEENS4_5SM1004TMEM4LOAD26SM100_TMEM_LOAD_16dp128b8xESZ_S1G_NS4_17SM75_U32x4_LDSM_NENS4_14SM90_TMA_STOREES1G_NS4_17SM90_U32x4_STSM_NENS4_39AutoVectorizingCopyWithAssumedAlignmentILi128EEEEEEvvEEEEvNT_6ParamsE,"a",@progbits
	.sectionflags	@""
	.align	4
.nv.constant0._ZN7cutlass13device_kernelINS_4gemm6kernel13GemmUniversalIN4cute5tupleIJiiiiEEENS1_10collective13CollectiveMmaINS1_35MainloopSm100TmaUmmaWarpSpecializedILi12ELi2ELi4ENS5_IJNS4_1CILi1EEESB_SB_EEEEENS5_IJNSA_ILi64EEESE_NSA_ILi32EEEEEENS_10tfloat32_tENS5_IJSB_llEEESH_NS5_IJlSB_lEEENS4_8TiledMMAINS4_8MMA_AtomIJNS4_17SM100_MMA_TF32_SSISH_SH_fLi64ELi64ELNS4_4UMMA5MajorE1ELSO_0ELNSN_7ScaleInE0ELSP_0EEEEEENS4_6LayoutISC_NS5_IJNSA_ILi0EEEST_ST_EEEEENS5_IJNS4_10UnderscoreESW_SW_EEEEENS4_13SM90_TMA_LOADENS4_14ComposedLayoutINS4_7SwizzleILi2ELi5ELi2EEENS4_18smem_ptr_flag_bitsILi32EEENSS_INS5_IJSF_NSA_ILi4EEEEEENS5_IJSB_SF_EEEEEEEvNS4_8identityESZ_NS10_INS11_ILi3ELi4ELi3EEES14_NSS_INS5_IJNSA_ILi8EEESF_EEENS5_IJSF_SB_EEEEEEEvS1A_EENS_8epilogue10collective18CollectiveEpilogueINS1I_23Sm100TmaWarpSpecializedILi3ELi2ELi16ELb1ELb0EEEJSG_NS5_IJNSS_ISE_SB_EENSS_ISF_SB_EEEEESH_SJ_SH_SJ_NS1I_6fusion15FusionCallbacksIS1M_NS1Q_17LinearCombinationISH_fSH_fLNS_15FloatRoundStyleE2EEESG_S1P_JEEENS4_5SM1004TMEM4LOAD26SM100_TMEM_LOAD_16dp128b8xESZ_S1G_NS4_17SM75_U32x4_LDSM_NENS4_14SM90_TMA_STOREES1G_NS4_17SM90_U32x4_STSM_NENS4_39AutoVectorizingCopyWithAssumedAlignmentILi128EEEEEEvvEEEEvNT_6ParamsE:
	.zero		2944


//--------------------- SYMBOLS --------------------------

	.type		.nv.reservedSmem.offset0,@object
	.size		.nv.reservedSmem.offset0,0x4
	.type		.nv.reservedSmem.cap,@object
	.size		.nv.reservedSmem.cap,0x4
	.type		__assertfail,@function
